	.target	sm_100a

	.elftype	@"ET_EXEC"


//--------------------- .note.nv.tkinfo           --------------------------
	.section	.note.nv.tkinfo,"",@"SHT_NOTE"
	.sectionflags	@"SHF_NOTE_NV_TKINFO"
	.tkinfo
        /*0018*/ 	.word	0x00000002
        /*0030*/ 	.string	""
        /*0030*/ 	.string	"ptxas"
        /*0030*/ 	.string	"Cuda compilation tools, release 13.0, V13.0.88"
        /*0030*/ 	.string	"Build cuda_13.0.r13.0/compiler.36424714_0"
        /*0030*/ 	.string	"-arch sm_100a -m 64 "



//--------------------- .note.nv.cuinfo           --------------------------
	.section	.note.nv.cuinfo,"",@"SHT_NOTE"
	.sectionflags	@"SHF_NOTE_NV_CUINFO"
        /*0018*/ 	.short	0x0002
        /*001a*/ 	.short	0x0064
        /*001c*/ 	.short	0x0082
	.zero		2


//--------------------- .nv.info                  --------------------------
	.section	.nv.info,"",@"SHT_CUDA_INFO"
	.align	4


	//----- nvinfo : EIATTR_REGCOUNT
	.align		4
        /*0000*/ 	.byte	0x04, 0x2f
        /*0002*/ 	.short	(.L_19 - .L_18)
	.align		4
.L_18:
        /*0004*/ 	.word	index@(_ZN7cutlass13device_kernelINS_4gemm6kernel13GemmUniversalIN4cute5tupleIJiiiiEEENS1_10collective13CollectiveMmaINS1_35MainloopSm100TmaUmmaWarpSpecializedILi5ELi2ELi2ENS5_IJNS4_1CILi4EEENSA_ILi2EEENSA_ILi1EEEEEEEENS5_IJNSA_ILi256EEESG_NSA_ILi32EEEEEEfNS5_IJlSD_lEEEfSJ_NS4_8TiledMMAINS4_8MMA_AtomIJNS4_23SM100_MMA_TF32_2x1SM_SSINS_10tfloat32_tESN_fLi256ELi256ELNS4_4UMMA5MajorE0ELSP_0ELNSO_7ScaleInE0ELSQ_0EEEEEENS4_6LayoutINS5_IJSD_SD_SD_EEENS5_IJNSA_ILi0EEESV_SV_EEEEENS5_IJNS4_10UnderscoreESY_SY_EEEEENS4_28SM100_TMA_2SM_LOAD_MULTICASTENS4_14ComposedLayoutINS4_7SwizzleILi3ELi4ELi3EEENS4_18smem_ptr_flag_bitsILi32EEENST_INS5_IJNSA_ILi8EEESH_EEENS5_IJSH_SD_EEEEEEEvNS4_8identityES11_S1B_vS1C_EENS_8epilogue10collective18CollectiveEpilogueINS1E_23Sm100TmaWarpSpecializedILi4ELi2ELi32ELb1ELb0EEEJNS5_IJNSA_ILi128EEESG_SH_EEENS5_IJNST_IS1J_SD_EENST_ISH_SD_EEEEEfSJ_fSJ_NS1E_6fusion15FusionCallbacksIS1I_NS1O_17LinearCombinationIffffLNS_15FloatRoundStyleE2EEES1K_S1N_JEEENS4_5SM1004TMEM4LOAD26SM100_TMEM_LOAD_32dp32b32xENS4_13SM90_TMA_LOADES1B_NS4_39AutoVectorizingCopyWithAssumedAlignmentILi128EEENS4_14SM90_TMA_STOREES1B_S20_S20_EEEvvEEEEvNT_6ParamsE)
        /*0008*/ 	.word	0x00000079


	//----- nvinfo : EIATTR_FRAME_SIZE
	.align		4
.L_19:
        /*000c*/ 	.byte	0x04, 0x11
        /*000e*/ 	.short	(.L_21 - .L_20)
	.align		4
.L_20:
        /*0010*/ 	.word	index@($__internal_2_$__cuda_sm10x_tcgen05_guardrail_trap_unallocated_columns_being_dealloced)
        /*0014*/ 	.word	0x00000000


	//----- nvinfo : EIATTR_FRAME_SIZE
	.align		4
.L_21:
        /*0018*/ 	.byte	0x04, 0x11
        /*001a*/ 	.short	(.L_23 - .L_22)
	.align		4
.L_22:
        /*001c*/ 	.word	index@($__internal_1_$__cuda_sm10x_tcgen05_guardrail_trap_phase_invalid_during_alloc)
        /*0020*/ 	.word	0x00000000


	//----- nvinfo : EIATTR_FRAME_SIZE
	.align		4
.L_23:
        /*0024*/ 	.byte	0x04, 0x11
        /*0026*/ 	.short	(.L_25 - .L_24)
	.align		4
.L_24:
        /*0028*/ 	.word	index@($__internal_0_$__cuda_sm10x_tcgen05_guardrail_trap_col_being_dealloced_not_returned_by_alloc)
        /*002c*/ 	.word	0x00000000


	//----- nvinfo : EIATTR_FRAME_SIZE
	.align		4
.L_25:
        /*0030*/ 	.byte	0x04, 0x11
        /*0032*/ 	.short	(.L_27 - .L_26)
	.align		4
.L_26:
        /*0034*/ 	.word	index@(_ZN7cutlass13device_kernelINS_4gemm6kernel13GemmUniversalIN4cute5tupleIJiiiiEEENS1_10collective13CollectiveMmaINS1_35MainloopSm100TmaUmmaWarpSpecializedILi5ELi2ELi2ENS5_IJNS4_1CILi4EEENSA_ILi2EEENSA_ILi1EEEEEEEENS5_IJNSA_ILi256EEESG_NSA_ILi32EEEEEEfNS5_IJlSD_lEEEfSJ_NS4_8TiledMMAINS4_8MMA_AtomIJNS4_23SM100_MMA_TF32_2x1SM_SSINS_10tfloat32_tESN_fLi256ELi256ELNS4_4UMMA5MajorE0ELSP_0ELNSO_7ScaleInE0ELSQ_0EEEEEENS4_6LayoutINS5_IJSD_SD_SD_EEENS5_IJNSA_ILi0EEESV_SV_EEEEENS5_IJNS4_10UnderscoreESY_SY_EEEEENS4_28SM100_TMA_2SM_LOAD_MULTICASTENS4_14ComposedLayoutINS4_7SwizzleILi3ELi4ELi3EEENS4_18smem_ptr_flag_bitsILi32EEENST_INS5_IJNSA_ILi8EEESH_EEENS5_IJSH_SD_EEEEEEEvNS4_8identityES11_S1B_vS1C_EENS_8epilogue10collective18CollectiveEpilogueINS1E_23Sm100TmaWarpSpecializedILi4ELi2ELi32ELb1ELb0EEEJNS5_IJNSA_ILi128EEESG_SH_EEENS5_IJNST_IS1J_SD_EENST_ISH_SD_EEEEEfSJ_fSJ_NS1E_6fusion15FusionCallbacksIS1I_NS1O_17LinearCombinationIffffLNS_15FloatRoundStyleE2EEES1K_S1N_JEEENS4_5SM1004TMEM4LOAD26SM100_TMEM_LOAD_32dp32b32xENS4_13SM90_TMA_LOADES1B_NS4_39AutoVectorizingCopyWithAssumedAlignmentILi128EEENS4_14SM90_TMA_STOREES1B_S20_S20_EEEvvEEEEvNT_6ParamsE)
        /*0038*/ 	.word	0x00000000


	//----- nvinfo : EIATTR_MIN_STACK_SIZE
	.align		4
.L_27:
        /*003c*/ 	.byte	0x04, 0x12
        /*003e*/ 	.short	(.L_29 - .L_28)
	.align		4
.L_28:
        /*0040*/ 	.word	index@(_ZN7cutlass13device_kernelINS_4gemm6kernel13GemmUniversalIN4cute5tupleIJiiiiEEENS1_10collective13CollectiveMmaINS1_35MainloopSm100TmaUmmaWarpSpecializedILi5ELi2ELi2ENS5_IJNS4_1CILi4EEENSA_ILi2EEENSA_ILi1EEEEEEEENS5_IJNSA_ILi256EEESG_NSA_ILi32EEEEEEfNS5_IJlSD_lEEEfSJ_NS4_8TiledMMAINS4_8MMA_AtomIJNS4_23SM100_MMA_TF32_2x1SM_SSINS_10tfloat32_tESN_fLi256ELi256ELNS4_4UMMA5MajorE0ELSP_0ELNSO_7ScaleInE0ELSQ_0EEEEEENS4_6LayoutINS5_IJSD_SD_SD_EEENS5_IJNSA_ILi0EEESV_SV_EEEEENS5_IJNS4_10UnderscoreESY_SY_EEEEENS4_28SM100_TMA_2SM_LOAD_MULTICASTENS4_14ComposedLayoutINS4_7SwizzleILi3ELi4ELi3EEENS4_18smem_ptr_flag_bitsILi32EEENST_INS5_IJNSA_ILi8EEESH_EEENS5_IJSH_SD_EEEEEEEvNS4_8identityES11_S1B_vS1C_EENS_8epilogue10collective18CollectiveEpilogueINS1E_23Sm100TmaWarpSpecializedILi4ELi2ELi32ELb1ELb0EEEJNS5_IJNSA_ILi128EEESG_SH_EEENS5_IJNST_IS1J_SD_EENST_ISH_SD_EEEEEfSJ_fSJ_NS1E_6fusion15FusionCallbacksIS1I_NS1O_17LinearCombinationIffffLNS_15FloatRoundStyleE2EEES1K_S1N_JEEENS4_5SM1004TMEM4LOAD26SM100_TMEM_LOAD_32dp32b32xENS4_13SM90_TMA_LOADES1B_NS4_39AutoVectorizingCopyWithAssumedAlignmentILi128EEENS4_14SM90_TMA_STOREES1B_S20_S20_EEEvvEEEEvNT_6ParamsE)
        /*0044*/ 	.word	0x00000000
.L_29:


//--------------------- .nv.compat                --------------------------
	.section	.nv.compat,"",@"SHT_CUDA_COMPAT_INFO"
	.align	4
        /*0000*/ 	.byte	0x02, 0x09, 0x01, 0x00, 0x02, 0x02, 0x02, 0x00, 0x02, 0x05, 0x05, 0x00, 0x03, 0x07, 0x01, 0x01
        /*0010*/ 	.byte	0x02, 0x03, 0x01, 0x00, 0x02, 0x06, 0x01, 0x00, 0x04, 0x0b, 0x08, 0x00, 0x09, 0x00, 0x00, 0x00
        /*0020*/ 	.byte	0x00, 0x00, 0x00, 0x00


//--------------------- .nv.info._ZN7cutlass13device_kernelINS_4gemm6kernel13GemmUniversalIN4cute5tupleIJiiiiEEENS1_10collective13CollectiveMmaINS1_35MainloopSm100TmaUmmaWarpSpecializedILi5ELi2ELi2ENS5_IJNS4_1CILi4EEENSA_ILi2EEENSA_ILi1EEEEEEEENS5_IJNSA_ILi256EEESG_NSA_ILi32EEEEEEfNS5_IJlSD_lEEEfSJ_NS4_8TiledMMAINS4_8MMA_AtomIJNS4_23SM100_MMA_TF32_2x1SM_SSINS_10tfloat32_tESN_fLi256ELi256ELNS4_4UMMA5MajorE0ELSP_0ELNSO_7ScaleInE0ELSQ_0EEEEEENS4_6LayoutINS5_IJSD_SD_SD_EEENS5_IJNSA_ILi0EEESV_SV_EEEEENS5_IJNS4_10UnderscoreESY_SY_EEEEENS4_28SM100_TMA_2SM_LOAD_MULTICASTENS4_14ComposedLayoutINS4_7SwizzleILi3ELi4ELi3EEENS4_18smem_ptr_flag_bitsILi32EEENST_INS5_IJNSA_ILi8EEESH_EEENS5_IJSH_SD_EEEEEEEvNS4_8identityES11_S1B_vS1C_EENS_8epilogue10collective18CollectiveEpilogueINS1E_23Sm100TmaWarpSpecializedILi4ELi2ELi32ELb1ELb0EEEJNS5_IJNSA_ILi128EEESG_SH_EEENS5_IJNST_IS1J_SD_EENST_ISH_SD_EEEEEfSJ_fSJ_NS1E_6fusion15FusionCallbacksIS1I_NS1O_17LinearCombinationIffffLNS_15FloatRoundStyleE2EEES1K_S1N_JEEENS4_5SM1004TMEM4LOAD26SM100_TMEM_LOAD_32dp32b32xENS4_13SM90_TMA_LOADES1B_NS4_39AutoVectorizingCopyWithAssumedAlignmentILi128EEENS4_14SM90_TMA_STOREES1B_S20_S20_EEEvvEEEEvNT_6ParamsE --------------------------
	.section	.nv.info._ZN7cutlass13device_kernelINS_4gemm6kernel13GemmUniversalIN4cute5tupleIJiiiiEEENS1_10collective13CollectiveMmaINS1_35MainloopSm100TmaUmmaWarpSpecializedILi5ELi2ELi2ENS5_IJNS4_1CILi4EEENSA_ILi2EEENSA_ILi1EEEEEEEENS5_IJNSA_ILi256EEESG_NSA_ILi32EEEEEEfNS5_IJlSD_lEEEfSJ_NS4_8TiledMMAINS4_8MMA_AtomIJNS4_23SM100_MMA_TF32_2x1SM_SSINS_10tfloat32_tESN_fLi256ELi256ELNS4_4UMMA5MajorE0ELSP_0ELNSO_7ScaleInE0ELSQ_0EEEEEENS4_6LayoutINS5_IJSD_SD_SD_EEENS5_IJNSA_ILi0EEESV_SV_EEEEENS5_IJNS4_10UnderscoreESY_SY_EEEEENS4_28SM100_TMA_2SM_LOAD_MULTICASTENS4_14ComposedLayoutINS4_7SwizzleILi3ELi4ELi3EEENS4_18smem_ptr_flag_bitsILi32EEENST_INS5_IJNSA_ILi8EEESH_EEENS5_IJSH_SD_EEEEEEEvNS4_8identityES11_S1B_vS1C_EENS_8epilogue10collective18CollectiveEpilogueINS1E_23Sm100TmaWarpSpecializedILi4ELi2ELi32ELb1ELb0EEEJNS5_IJNSA_ILi128EEESG_SH_EEENS5_IJNST_IS1J_SD_EENST_ISH_SD_EEEEEfSJ_fSJ_NS1E_6fusion15FusionCallbacksIS1I_NS1O_17LinearCombinationIffffLNS_15FloatRoundStyleE2EEES1K_S1N_JEEENS4_5SM1004TMEM4LOAD26SM100_TMEM_LOAD_32dp32b32xENS4_13SM90_TMA_LOADES1B_NS4_39AutoVectorizingCopyWithAssumedAlignmentILi128EEENS4_14SM90_TMA_STOREES1B_S20_S20_EEEvvEEEEvNT_6ParamsE,"",@"SHT_CUDA_INFO"
	.sectionflags	@""
	.align	4


	//----- nvinfo : EIATTR_CUDA_API_VERSION
	.align		4
        /*0000*/ 	.byte	0x04, 0x37
        /*0002*/ 	.short	(.L_31 - .L_30)
.L_30:
        /*0004*/ 	.word	0x00000082


	//----- nvinfo : EIATTR_KPARAM_INFO
	.align		4
.L_31:
        /*0008*/ 	.byte	0x04, 0x17
        /*000a*/ 	.short	(.L_33 - .L_32)
.L_32:
        /*000c*/ 	.word	0x00000000
        /*0010*/ 	.short	0x0000
        /*0012*/ 	.short	0x0000
        /*0014*/ 	.byte	0x00, 0xf0, 0x01, 0x20


	//----- nvinfo : EIATTR_AT_ENTRY_FRAGMENTS
	.align		4
.L_33:
        /*0018*/ 	.byte	0x04, 0x4f
        /*001a*/ 	.short	(.L_35 - .L_34)


	//   ....[0]....
.L_34:
        /*001c*/ 	.word	0x00000007


	//----- nvinfo : EIATTR_RESERVED_SMEM_USED
	.align		4
.L_35:
        /*0020*/ 	.byte	0x01, 0x41
	.zero		2


	//----- nvinfo : EIATTR_SPARSE_MMA_MASK
	.align		4
        /*0024*/ 	.byte	0x03, 0x50
        /*0026*/ 	.short	0x0000


	//----- nvinfo : EIATTR_TCGEN05_2CTA_USED
	.align		4
        /*0028*/ 	.byte	0x01, 0x52
	.zero		2


	//----- nvinfo : EIATTR_MAXREG_COUNT
	.align		4
        /*002c*/ 	.byte	0x03, 0x1b
        /*002e*/ 	.short	0x00ff


	//----- nvinfo : EIATTR_NUM_BARRIERS
	.align		4
        /*0030*/ 	.byte	0x02, 0x4c
        /*0032*/ 	.byte	0x07
	.zero		1


	//----- nvinfo : EIATTR_EXTERNS
	.align		4
        /*0034*/ 	.byte	0x04, 0x0f
        /*0036*/ 	.short	(.L_37 - .L_36)


	//   ....[0]....
	.align		4
.L_36:
        /*0038*/ 	.word	index@(__assertfail)


	//----- nvinfo : EIATTR_MERCURY_ISA_VERSION
	.align		4
.L_37:
        /*003c*/ 	.byte	0x03, 0x5f
        /*003e*/ 	.short	0x0101


	//----- nvinfo : EIATTR_INT_WARP_WIDE_INSTR_OFFSETS
	.align		4
        /*0040*/ 	.byte	0x04, 0x31
        /*0042*/ 	.short	(.L_39 - .L_38)


	//   ....[0]....
.L_38:
        /*0044*/ 	.word	0x00000d40


	//   ....[1]....
        /*0048*/ 	.word	0x00000de0


	//   ....[2]....
        /*004c*/ 	.word	0x00004430


	//   ....[3]....
        /*0050*/ 	.word	0x00004460


	//   ....[4]....
        /*0054*/ 	.word	0x00004480


	//   ....[5]....
        /*0058*/ 	.word	0x00004fb0


	//   ....[6]....
        /*005c*/ 	.word	0x00005010


	//   ....[7]....
        /*0060*/ 	.word	0x00005100


	//   ....[8]....
        /*0064*/ 	.word	0x00005170


	//   ....[9]....
        /*0068*/ 	.word	0x00005260


	//   ....[10]....
        /*006c*/ 	.word	0x000052d0


	//   ....[11]....
        /*0070*/ 	.word	0x000053d0


	//   ....[12]....
        /*0074*/ 	.word	0x00005440


	//   ....[13]....
        /*0078*/ 	.word	0x00005550


	//   ....[14]....
        /*007c*/ 	.word	0x000055d0


	//   ....[15]....
        /*0080*/ 	.word	0x000056d0


	//   ....[16]....
        /*0084*/ 	.word	0x00005750


	//   ....[17]....
        /*0088*/ 	.word	0x00005850


	//   ....[18]....
        /*008c*/ 	.word	0x000058d0


	//   ....[19]....
        /*0090*/ 	.word	0x000059c0


	//   ....[20]....
        /*0094*/ 	.word	0x00005a50


	//----- nvinfo : EIATTR_COOP_GROUP_MASK_REGIDS
	.align		4
.L_39:
        /*0098*/ 	.byte	0x04, 0x29
        /*009a*/ 	.short	(.L_41 - .L_40)


	//   ....[0]....
.L_40:
        /*009c*/ 	.word	0xffffffff


	//   ....[1]....
        /*00a0*/ 	.word	0xffffffff


	//   ....[2]....
        /*00a4*/ 	.word	0xffffffff


	//   ....[3]....
        /*00a8*/ 	.word	0xffffffff


	//   ....[4]....
        /*00ac*/ 	.word	0xffffffff


	//   ....[5]....
        /*00b0*/ 	.word	0xffffffff


	//   ....[6]....
        /*00b4*/ 	.word	0xffffffff


	//   ....[7]....
        /*00b8*/ 	.word	0xffffffff


	//   ....[8]....
        /*00bc*/ 	.word	0xffffffff


	//   ....[9]....
        /*00c0*/ 	.word	0xffffffff


	//   ....[10]....
        /*00c4*/ 	.word	0xffffffff


	//   ....[11]....
        /*00c8*/ 	.word	0xffffffff


	//   ....[12]....
        /*00cc*/ 	.word	0xffffffff


	//   ....[13]....
        /*00d0*/ 	.word	0xffffffff


	//----- nvinfo : EIATTR_COOP_GROUP_INSTR_OFFSETS
	.align		4
.L_41:
        /*00d4*/ 	.byte	0x04, 0x28
        /*00d6*/ 	.short	(.L_43 - .L_42)


	//   ....[0]....
.L_42:
        /*00d8*/ 	.word	0x000000b0


	//   ....[1]....
        /*00dc*/ 	.word	0x00000510


	//   ....[2]....
        /*00e0*/ 	.word	0x000006f0


	//   ....[3]....
        /*00e4*/ 	.word	0x00000880


	//   ....[4]....
        /*00e8*/ 	.word	0x00000970


	//   ....[5]....
        /*00ec*/ 	.word	0x00000ad0


	//   ....[6]....
        /*00f0*/ 	.word	0x00000c20


	//   ....[7]....
        /*00f4*/ 	.word	0x00000e60


	//   ....[8]....
        /*00f8*/ 	.word	0x000023e0


	//   ....[9]....
        /*00fc*/ 	.word	0x00003330


	//   ....[10]....
        /*0100*/ 	.word	0x00003800


	//   ....[11]....
        /*0104*/ 	.word	0x00003830


	//   ....[12]....
        /*0108*/ 	.word	0x00004330


	//   ....[13]....
        /*010c*/ 	.word	0x00004540


	//----- nvinfo : EIATTR_VRC_CTA_INIT_COUNT
	.align		4
.L_43:
        /*0110*/ 	.byte	0x02, 0x4a
        /*0112*/ 	.byte	0x80
	.zero		1


	//----- nvinfo : EIATTR_SYSCALL_OFFSETS
	.align		4
        /*0114*/ 	.byte	0x04, 0x46
        /*0116*/ 	.short	(.L_45 - .L_44)


	//   ....[0]....
.L_44:
        /*0118*/ 	.word	0x00006710


	//   ....[1]....
        /*011c*/ 	.word	0x00006800


	//   ....[2]....
        /*0120*/ 	.word	0x00007160


	//   ....[3]....
        /*0124*/ 	.word	0x00007bb0


	//   ....[4]....
        /*0128*/ 	.word	0x000085d0


	//   ....[5]....
        /*012c*/ 	.word	0x00009020


	//   ....[6]....
        /*0130*/ 	.word	0x00009a80


	//   ....[7]....
        /*0134*/ 	.word	0x0000a510


	//   ....[8]....
        /*0138*/ 	.word	0x0000af70


	//   ....[9]....
        /*013c*/ 	.word	0x0000b980


	//----- nvinfo : EIATTR_MBARRIER_INSTR_OFFSETS
	.align		4
.L_45:
        /*0140*/ 	.byte	0x04, 0x39
        /*0142*/ 	.short	(.L_47 - .L_46)


	//   ....[0]....
.L_46:
        /*0144*/ 	.word	0x00000640
        /*0148*/ 	.word	0x000000ff
        /*014c*/ 	.word	0x00000000
        /*0150*/ 	.short	0x0100
        /*0152*/ 	.byte	0x04
	.zero		1


	//   ....[1]....
        /*0154*/ 	.word	0x00000650
        /*0158*/ 	.word	0x000000ff
        /*015c*/ 	.word	0x00000028
        /*0160*/ 	.short	0x0100
        /*0162*/ 	.byte	0x04
	.zero		1


	//   ....[2]....
        /*0164*/ 	.word	0x00000660
        /*0168*/ 	.word	0x000000ff
        /*016c*/ 	.word	0x00000008
        /*0170*/ 	.short	0x0100
        /*0172*/ 	.byte	0x04
	.zero		1


	//   ....[3]....
        /*0174*/ 	.word	0x00000670
        /*0178*/ 	.word	0x000000ff
        /*017c*/ 	.word	0x00000030
        /*0180*/ 	.short	0x0100
        /*0182*/ 	.byte	0x04
	.zero		1


	//   ....[4]....
        /*0184*/ 	.word	0x00000680
        /*0188*/ 	.word	0x000000ff
        /*018c*/ 	.word	0x00000010
        /*0190*/ 	.short	0x0100
        /*0192*/ 	.byte	0x04
	.zero		1


	//   ....[5]....
        /*0194*/ 	.word	0x00000690
        /*0198*/ 	.word	0x000000ff
        /*019c*/ 	.word	0x00000038
        /*01a0*/ 	.short	0x0100
        /*01a2*/ 	.byte	0x04
	.zero		1


	//   ....[6]....
        /*01a4*/ 	.word	0x000006a0
        /*01a8*/ 	.word	0x000000ff
        /*01ac*/ 	.word	0x00000018
        /*01b0*/ 	.short	0x0100
        /*01b2*/ 	.byte	0x04
	.zero		1


	//   ....[7]....
        /*01b4*/ 	.word	0x000006b0
        /*01b8*/ 	.word	0x000000ff
        /*01bc*/ 	.word	0x00000040
        /*01c0*/ 	.short	0x0100
        /*01c2*/ 	.byte	0x04
	.zero		1


	//   ....[8]....
        /*01c4*/ 	.word	0x000006c0
        /*01c8*/ 	.word	0x000000ff
        /*01cc*/ 	.word	0x00000020
        /*01d0*/ 	.short	0x0100
        /*01d2*/ 	.byte	0x04
	.zero		1


	//   ....[9]....
        /*01d4*/ 	.word	0x000006d0
        /*01d8*/ 	.word	0x000000ff
        /*01dc*/ 	.word	0x00000048
        /*01e0*/ 	.short	0x0100
        /*01e2*/ 	.byte	0x04
	.zero		1


	//   ....[10]....
        /*01e4*/ 	.word	0x000007f0
        /*01e8*/ 	.word	0x000000ff
        /*01ec*/ 	.word	0x00000050
        /*01f0*/ 	.short	0x0100
        /*01f2*/ 	.byte	0x04
	.zero		1


	//   ....[11]....
        /*01f4*/ 	.word	0x00000800
        /*01f8*/ 	.word	0x000000ff
        /*01fc*/ 	.word	0x00000070
        /*0200*/ 	.short	0x0100
        /*0202*/ 	.byte	0x04
	.zero		1


	//   ....[12]....
        /*0204*/ 	.word	0x00000810
        /*0208*/ 	.word	0x000000ff
        /*020c*/ 	.word	0x00000058
        /*0210*/ 	.short	0x0100
        /*0212*/ 	.byte	0x04
	.zero		1


	//   ....[13]....
        /*0214*/ 	.word	0x00000820
        /*0218*/ 	.word	0x000000ff
        /*021c*/ 	.word	0x00000078
        /*0220*/ 	.short	0x0100
        /*0222*/ 	.byte	0x04
	.zero		1


	//   ....[14]....
        /*0224*/ 	.word	0x00000830
        /*0228*/ 	.word	0x000000ff
        /*022c*/ 	.word	0x00000060
        /*0230*/ 	.short	0x0100
        /*0232*/ 	.byte	0x04
	.zero		1


	//   ....[15]....
        /*0234*/ 	.word	0x00000840
        /*0238*/ 	.word	0x000000ff
        /*023c*/ 	.word	0x00000080
        /*0240*/ 	.short	0x0100
        /*0242*/ 	.byte	0x04
	.zero		1


	//   ....[16]....
        /*0244*/ 	.word	0x00000850
        /*0248*/ 	.word	0x000000ff
        /*024c*/ 	.word	0x00000068
        /*0250*/ 	.short	0x0100
        /*0252*/ 	.byte	0x04
	.zero		1


	//   ....[17]....
        /*0254*/ 	.word	0x00000860
        /*0258*/ 	.word	0x000000ff
        /*025c*/ 	.word	0x00000088
        /*0260*/ 	.short	0x0100
        /*0262*/ 	.byte	0x04
	.zero		1


	//   ....[18]....
        /*0264*/ 	.word	0x00000940
        /*0268*/ 	.word	0x000000ff
        /*026c*/ 	.word	0x00000090
        /*0270*/ 	.short	0x0100
        /*0272*/ 	.byte	0x06
	.zero		1


	//   ....[19]....
        /*0274*/ 	.word	0x00000950
        /*0278*/ 	.word	0x000000ff
        /*027c*/ 	.word	0x00000098
        /*0280*/ 	.short	0x0100
        /*0282*/ 	.byte	0x06
	.zero		1


	//   ....[20]....
        /*0284*/ 	.word	0x00000a80
        /*0288*/ 	.word	0x000000ff
        /*028c*/ 	.word	0x000000a0
        /*0290*/ 	.short	0x0100
        /*0292*/ 	.byte	0x06
	.zero		1


	//   ....[21]....
        /*0294*/ 	.word	0x00000a90
        /*0298*/ 	.word	0x000000ff
        /*029c*/ 	.word	0x000000b0
        /*02a0*/ 	.short	0x0100
        /*02a2*/ 	.byte	0x06
	.zero		1


	//   ....[22]....
        /*02a4*/ 	.word	0x00000aa0
        /*02a8*/ 	.word	0x000000ff
        /*02ac*/ 	.word	0x000000a8
        /*02b0*/ 	.short	0x0100
        /*02b2*/ 	.byte	0x06
	.zero		1


	//   ....[23]....
        /*02b4*/ 	.word	0x00000ab0
        /*02b8*/ 	.word	0x000000ff
        /*02bc*/ 	.word	0x000000b8
        /*02c0*/ 	.short	0x0100
        /*02c2*/ 	.byte	0x06
	.zero		1


	//   ....[24]....
        /*02c4*/ 	.word	0x00000bd0
        /*02c8*/ 	.word	0x000000ff
        /*02cc*/ 	.word	0x000000c0
        /*02d0*/ 	.short	0x0100
        /*02d2*/ 	.byte	0x04
	.zero		1


	//   ....[25]....
        /*02d4*/ 	.word	0x00000be0
        /*02d8*/ 	.word	0x000000ff
        /*02dc*/ 	.word	0x000000d0
        /*02e0*/ 	.short	0x0100
        /*02e2*/ 	.byte	0x04
	.zero		1


	//   ....[26]....
        /*02e4*/ 	.word	0x00000bf0
        /*02e8*/ 	.word	0x000000ff
        /*02ec*/ 	.word	0x000000c8
        /*02f0*/ 	.short	0x0100
        /*02f2*/ 	.byte	0x04
	.zero		1


	//   ....[27]....
        /*02f4*/ 	.word	0x00000c00
        /*02f8*/ 	.word	0x000000ff
        /*02fc*/ 	.word	0x000000d8
        /*0300*/ 	.short	0x0100
        /*0302*/ 	.byte	0x04
	.zero		1


	//   ....[28]....
        /*0304*/ 	.word	0x00000cf0
        /*0308*/ 	.word	0x000000ff
        /*030c*/ 	.word	0x000000e0
        /*0310*/ 	.short	0x0100
        /*0312*/ 	.byte	0x04
	.zero		1


	//   ....[29]....
        /*0314*/ 	.word	0x00000d00
        /*0318*/ 	.word	0x000000ff
        /*031c*/ 	.word	0x000000f0
        /*0320*/ 	.short	0x0100
        /*0322*/ 	.byte	0x04
	.zero		1


	//   ....[30]....
        /*0324*/ 	.word	0x00000d10
        /*0328*/ 	.word	0x000000ff
        /*032c*/ 	.word	0x000000e8
        /*0330*/ 	.short	0x0100
        /*0332*/ 	.byte	0x04
	.zero		1


	//   ....[31]....
        /*0334*/ 	.word	0x00000d20
        /*0338*/ 	.word	0x000000ff
        /*033c*/ 	.word	0x000000f8
        /*0340*/ 	.short	0x0100
        /*0342*/ 	.byte	0x04
	.zero		1


	//   ....[32]....
        /*0344*/ 	.word	0x00000e20
        /*0348*/ 	.word	0x000000ff
        /*034c*/ 	.word	0x00000100
        /*0350*/ 	.short	0x0100
        /*0352*/ 	.byte	0x06
	.zero		1


	//   ....[33]....
        /*0354*/ 	.word	0x00001b80
        /*0358*/ 	.word	0x00000000
        /*035c*/ 	.word	0x000000f0
        /*0360*/ 	.short	0x010a
        /*0362*/ 	.byte	0xff
	.zero		1


	//   ....[34]....
        /*0364*/ 	.word	0x00001bb0
        /*0368*/ 	.word	0x00000000
        /*036c*/ 	.word	0x000000e0
        /*0370*/ 	.short	0x0101
        /*0372*/ 	.byte	0xff
	.zero		1


	//   ....[35]....
        /*0374*/ 	.word	0x00001c70
        /*0378*/ 	.word	0x000000ff
        /*037c*/ 	.word	0x00000028
        /*0380*/ 	.short	0x010a
        /*0382*/ 	.byte	0x04
	.zero		1


	//   ....[36]....
        /*0384*/ 	.word	0x00001d40
        /*0388*/ 	.word	0x000000ff
        /*038c*/ 	.word	0x00000028
        /*0390*/ 	.short	0x010a
        /*0392*/ 	.byte	0x21
	.zero		1


	//   ....[37]....
        /*0394*/ 	.word	0x00001ef0
        /*0398*/ 	.word	0x000000ff
        /*039c*/ 	.word	0x00000028
        /*03a0*/ 	.short	0x010a
        /*03a2*/ 	.byte	0x05
	.zero		1


	//   ....[38]....
        /*03a4*/ 	.word	0x00002040
        /*03a8*/ 	.word	0x000000ff
        /*03ac*/ 	.word	0x00000098
        /*03b0*/ 	.short	0x0101
        /*03b2*/ 	.byte	0x06
	.zero		1


	//   ....[39]....
        /*03b4*/ 	.word	0x00002060
        /*03b8*/ 	.word	0x000000ff
        /*03bc*/ 	.word	0x00000028
        /*03c0*/ 	.short	0x010a
        /*03c2*/ 	.byte	0x04
	.zero		1


	//   ....[40]....
        /*03c4*/ 	.word	0x000020e0
        /*03c8*/ 	.word	0x000000ff
        /*03cc*/ 	.word	0x00000028
        /*03d0*/ 	.short	0x010a
        /*03d2*/ 	.byte	0x11
	.zero		1


	//   ....[41]....
        /*03d4*/ 	.word	0x00002270
        /*03d8*/ 	.word	0x000000ff
        /*03dc*/ 	.word	0x00000028
        /*03e0*/ 	.short	0x010a
        /*03e2*/ 	.byte	0x05
	.zero		1


	//   ....[42]....
        /*03e4*/ 	.word	0x00002410
        /*03e8*/ 	.word	0x00000003
        /*03ec*/ 	.word	0x000000a0
        /*03f0*/ 	.short	0x010a
        /*03f2*/ 	.byte	0xff
	.zero		1


	//   ....[43]....
        /*03f4*/ 	.word	0x00002560
        /*03f8*/ 	.word	0x00000000
        /*03fc*/ 	.word	0x00000000
        /*0400*/ 	.short	0x0101
        /*0402*/ 	.byte	0xff
	.zero		1


	//   ....[44]....
        /*0404*/ 	.word	0x00002b20
        /*0408*/ 	.word	0x000000ff
        /*040c*/ 	.word	0x00000000
        /*0410*/ 	.short	0x010a
        /*0412*/ 	.byte	0x04
	.zero		1


	//   ....[45]....
        /*0414*/ 	.word	0x00002bb0
        /*0418*/ 	.word	0x000000ff
        /*041c*/ 	.word	0x00000000
        /*0420*/ 	.short	0x010a
        /*0422*/ 	.byte	0x05
	.zero		1


	//   ....[46]....
        /*0424*/ 	.word	0x00002c40
        /*0428*/ 	.word	0x000000ff
        /*042c*/ 	.word	0x00000000
        /*0430*/ 	.short	0x010a
        /*0432*/ 	.byte	0x05
	.zero		1


	//   ....[47]....
        /*0434*/ 	.word	0x00002cd0
        /*0438*/ 	.word	0x000000ff
        /*043c*/ 	.word	0x00000000
        /*0440*/ 	.short	0x010a
        /*0442*/ 	.byte	0x05
	.zero		1


	//   ....[48]....
        /*0444*/ 	.word	0x00002d70
        /*0448*/ 	.word	0x00000000
        /*044c*/ 	.word	0x00000000
        /*0450*/ 	.short	0x010a
        /*0452*/ 	.byte	0xff
	.zero		1


	//   ....[49]....
        /*0454*/ 	.word	0x00002e90
        /*0458*/ 	.word	0x00000002
        /*045c*/ 	.word	0x000000e0
        /*0460*/ 	.short	0x010a
        /*0462*/ 	.byte	0xff
	.zero		1


	//   ....[50]....
        /*0464*/ 	.word	0x00002f00
        /*0468*/ 	.word	0x00000002
        /*046c*/ 	.word	0x00000000
        /*0470*/ 	.short	0x0101
        /*0472*/ 	.byte	0xff
	.zero		1


	//   ....[51]....
        /*0474*/ 	.word	0x00002f20
        /*0478*/ 	.word	0x000000ff
        /*047c*/ 	.word	0x000000b0
        /*0480*/ 	.short	0x010a
        /*0482*/ 	.byte	0x04
	.zero		1


	//   ....[52]....
        /*0484*/ 	.word	0x00003040
        /*0488*/ 	.word	0x00000002
        /*048c*/ 	.word	0x000000a0
        /*0490*/ 	.short	0x010a
        /*0492*/ 	.byte	0xff
	.zero		1


	//   ....[53]....
        /*0494*/ 	.word	0x00003140
        /*0498*/ 	.word	0x00000002
        /*049c*/ 	.word	0x00000000
        /*04a0*/ 	.short	0x0101
        /*04a2*/ 	.byte	0xff
	.zero		1


	//   ....[54]....
        /*04a4*/ 	.word	0x000031d0
        /*04a8*/ 	.word	0x000000ff
        /*04ac*/ 	.word	0x000000b0
        /*04b0*/ 	.short	0x0106
        /*04b2*/ 	.byte	0x04
	.zero		1


	//   ....[55]....
        /*04b4*/ 	.word	0x000031f0
        /*04b8*/ 	.word	0x000000ff
        /*04bc*/ 	.word	0x000000b0
        /*04c0*/ 	.short	0x010a
        /*04c2*/ 	.byte	0x04
	.zero		1


	//   ....[56]....
        /*04c4*/ 	.word	0x00003280
        /*04c8*/ 	.word	0x000000ff
        /*04cc*/ 	.word	0x000000b0
        /*04d0*/ 	.short	0x0106
        /*04d2*/ 	.byte	0x07
	.zero		1


	//   ....[57]....
        /*04d4*/ 	.word	0x000032c0
        /*04d8*/ 	.word	0x00000000
        /*04dc*/ 	.word	0x000000b0
        /*04e0*/ 	.short	0x010a
        /*04e2*/ 	.byte	0xff
	.zero		1


	//   ....[58]....
        /*04e4*/ 	.word	0x00003500
        /*04e8*/ 	.word	0x000000ff
        /*04ec*/ 	.word	0x00000008
        /*04f0*/ 	.short	0x010a
        /*04f2*/ 	.byte	0x05
	.zero		1


	//   ....[59]....
        /*04f4*/ 	.word	0x00003520
        /*04f8*/ 	.word	0x000000ff
        /*04fc*/ 	.word	0x00000008
        /*0500*/ 	.short	0x010a
        /*0502*/ 	.byte	0x05
	.zero		1


	//   ....[60]....
        /*0504*/ 	.word	0x000036b0
        /*0508*/ 	.word	0x000000ff
        /*050c*/ 	.word	0x00000008
        /*0510*/ 	.short	0x010a
        /*0512*/ 	.byte	0x05
	.zero		1


	//   ....[61]....
        /*0514*/ 	.word	0x000036d0
        /*0518*/ 	.word	0x000000ff
        /*051c*/ 	.word	0x00000008
        /*0520*/ 	.short	0x010a
        /*0522*/ 	.byte	0x05
	.zero		1


	//   ....[62]....
        /*0524*/ 	.word	0x00003790
        /*0528*/ 	.word	0x000000ff
        /*052c*/ 	.word	0x00000000
        /*0530*/ 	.short	0x0101
        /*0532*/ 	.byte	0x04
	.zero		1


	//   ....[63]....
        /*0534*/ 	.word	0x00003ad0
        /*0538*/ 	.word	0x00000000
        /*053c*/ 	.word	0x000000a0
        /*0540*/ 	.short	0x010a
        /*0542*/ 	.byte	0xff
	.zero		1


	//   ....[64]....
        /*0544*/ 	.word	0x00003b90
        /*0548*/ 	.word	0x00000000
        /*054c*/ 	.word	0x00000000
        /*0550*/ 	.short	0x0101
        /*0552*/ 	.byte	0xff
	.zero		1


	//   ....[65]....
        /*0554*/ 	.word	0x00003c50
        /*0558*/ 	.word	0x000000ff
        /*055c*/ 	.word	0x00000000
        /*0560*/ 	.short	0x010a
        /*0562*/ 	.byte	0x04
	.zero		1


	//   ....[66]....
        /*0564*/ 	.word	0x00003c60
        /*0568*/ 	.word	0x000000ff
        /*056c*/ 	.word	0x000000d0
        /*0570*/ 	.short	0x010a
        /*0572*/ 	.byte	0x1f
	.zero		1


	//   ....[67]....
        /*0574*/ 	.word	0x00003d10
        /*0578*/ 	.word	0x000000ff
        /*057c*/ 	.word	0x00000000
        /*0580*/ 	.short	0x010a
        /*0582*/ 	.byte	0x05
	.zero		1


	//   ....[68]....
        /*0584*/ 	.word	0x00003e40
        /*0588*/ 	.word	0x000000ff
        /*058c*/ 	.word	0x00000000
        /*0590*/ 	.short	0x010a
        /*0592*/ 	.byte	0x04
	.zero		1


	//   ....[69]....
        /*0594*/ 	.word	0x00004140
        /*0598*/ 	.word	0x000000ff
        /*059c*/ 	.word	0x00000000
        /*05a0*/ 	.short	0x010a
        /*05a2*/ 	.byte	0x04
	.zero		1


	//   ....[70]....
        /*05a4*/ 	.word	0x000041e0
        /*05a8*/ 	.word	0x00000000
        /*05ac*/ 	.word	0x00000000
        /*05b0*/ 	.short	0x010a
        /*05b2*/ 	.byte	0xff
	.zero		1


	//   ....[71]....
        /*05b4*/ 	.word	0x00004220
        /*05b8*/ 	.word	0x00000000
        /*05bc*/ 	.word	0x00000000
        /*05c0*/ 	.short	0x010a
        /*05c2*/ 	.byte	0xff
	.zero		1


	//   ....[72]....
        /*05c4*/ 	.word	0x00004290
        /*05c8*/ 	.word	0x000000ff
        /*05cc*/ 	.word	0x00000000
        /*05d0*/ 	.short	0x0101
        /*05d2*/ 	.byte	0x04
	.zero		1


	//   ....[73]....
        /*05d4*/ 	.word	0x000042d0
        /*05d8*/ 	.word	0x000000ff
        /*05dc*/ 	.word	0x00000100
        /*05e0*/ 	.short	0x010a
        /*05e2*/ 	.byte	0x1a
	.zero		1


	//   ....[74]....
        /*05e4*/ 	.word	0x00004320
        /*05e8*/ 	.word	0x000000ff
        /*05ec*/ 	.word	0x00000000
        /*05f0*/ 	.short	0x0101
        /*05f2*/ 	.byte	0x04
	.zero		1


	//   ....[75]....
        /*05f4*/ 	.word	0x000047a0
        /*05f8*/ 	.word	0x0000000c
        /*05fc*/ 	.word	0x000000a0
        /*0600*/ 	.short	0x010a
        /*0602*/ 	.byte	0xff
	.zero		1


	//   ....[76]....
        /*0604*/ 	.word	0x00004910
        /*0608*/ 	.word	0x00000000
        /*060c*/ 	.word	0x00000000
        /*0610*/ 	.short	0x0101
        /*0612*/ 	.byte	0xff
	.zero		1


	//   ....[77]....
        /*0614*/ 	.word	0x00004db0
        /*0618*/ 	.word	0x000000ff
        /*061c*/ 	.word	0x00000098
        /*0620*/ 	.short	0x010a
        /*0622*/ 	.byte	0x15
	.zero		1


	//   ....[78]....
        /*0624*/ 	.word	0x00004f30
        /*0628*/ 	.word	0x000000ff
        /*062c*/ 	.word	0x00000070
        /*0630*/ 	.short	0x010a
        /*0632*/ 	.byte	0x15
	.zero		1


	//   ....[79]....
        /*0634*/ 	.word	0x000050b0
        /*0638*/ 	.word	0x000000ff
        /*063c*/ 	.word	0x00000050
        /*0640*/ 	.short	0x010b
        /*0642*/ 	.byte	0x15
	.zero		1


	//   ....[80]....
        /*0644*/ 	.word	0x000050c0
        /*0648*/ 	.word	0x000000ff
        /*064c*/ 	.word	0x00000000
        /*0650*/ 	.short	0x0101
        /*0652*/ 	.byte	0x06
	.zero		1


	//   ....[81]....
        /*0654*/ 	.word	0x000050d0
        /*0658*/ 	.word	0x000000ff
        /*065c*/ 	.word	0x00000078
        /*0660*/ 	.short	0x010a
        /*0662*/ 	.byte	0x15
	.zero		1


	//   ....[82]....
        /*0664*/ 	.word	0x00005210
        /*0668*/ 	.word	0x000000ff
        /*066c*/ 	.word	0x00000058
        /*0670*/ 	.short	0x010b
        /*0672*/ 	.byte	0x15
	.zero		1


	//   ....[83]....
        /*0674*/ 	.word	0x00005220
        /*0678*/ 	.word	0x000000ff
        /*067c*/ 	.word	0x00000000
        /*0680*/ 	.short	0x0101
        /*0682*/ 	.byte	0x07
	.zero		1


	//   ....[84]....
        /*0684*/ 	.word	0x00005230
        /*0688*/ 	.word	0x000000ff
        /*068c*/ 	.word	0x00000080
        /*0690*/ 	.short	0x010a
        /*0692*/ 	.byte	0x15
	.zero		1


	//   ....[85]....
        /*0694*/ 	.word	0x00005380
        /*0698*/ 	.word	0x000000ff
        /*069c*/ 	.word	0x00000060
        /*06a0*/ 	.short	0x010b
        /*06a2*/ 	.byte	0x15
	.zero		1


	//   ....[86]....
        /*06a4*/ 	.word	0x00005390
        /*06a8*/ 	.word	0x000000ff
        /*06ac*/ 	.word	0x00000000
        /*06b0*/ 	.short	0x0101
        /*06b2*/ 	.byte	0x1d
	.zero		1


	//   ....[87]....
        /*06b4*/ 	.word	0x000053a0
        /*06b8*/ 	.word	0x000000ff
        /*06bc*/ 	.word	0x00000088
        /*06c0*/ 	.short	0x010a
        /*06c2*/ 	.byte	0x15
	.zero		1


	//   ....[88]....
        /*06c4*/ 	.word	0x00005500
        /*06c8*/ 	.word	0x000000ff
        /*06cc*/ 	.word	0x00000068
        /*06d0*/ 	.short	0x010b
        /*06d2*/ 	.byte	0x15
	.zero		1


	//   ....[89]....
        /*06d4*/ 	.word	0x00005510
        /*06d8*/ 	.word	0x000000ff
        /*06dc*/ 	.word	0x00000000
        /*06e0*/ 	.short	0x0101
        /*06e2*/ 	.byte	0x18
	.zero		1


	//   ....[90]....
        /*06e4*/ 	.word	0x00005520
        /*06e8*/ 	.word	0x000000ff
        /*06ec*/ 	.word	0x00000070
        /*06f0*/ 	.short	0x010a
        /*06f2*/ 	.byte	0x15
	.zero		1


	//   ....[91]....
        /*06f4*/ 	.word	0x00005680
        /*06f8*/ 	.word	0x000000ff
        /*06fc*/ 	.word	0x00000050
        /*0700*/ 	.short	0x010b
        /*0702*/ 	.byte	0x15
	.zero		1


	//   ....[92]....
        /*0704*/ 	.word	0x00005690
        /*0708*/ 	.word	0x000000ff
        /*070c*/ 	.word	0x00000000
        /*0710*/ 	.short	0x0101
        /*0712*/ 	.byte	0x06
	.zero		1


	//   ....[93]....
        /*0714*/ 	.word	0x000056a0
        /*0718*/ 	.word	0x000000ff
        /*071c*/ 	.word	0x00000078
        /*0720*/ 	.short	0x010a
        /*0722*/ 	.byte	0x15
	.zero		1


	//   ....[94]....
        /*0724*/ 	.word	0x00005800
        /*0728*/ 	.word	0x000000ff
        /*072c*/ 	.word	0x00000058
        /*0730*/ 	.short	0x010b
        /*0732*/ 	.byte	0x15
	.zero		1


	//   ....[95]....
        /*0734*/ 	.word	0x00005810
        /*0738*/ 	.word	0x000000ff
        /*073c*/ 	.word	0x00000000
        /*0740*/ 	.short	0x0101
        /*0742*/ 	.byte	0x07
	.zero		1


	//   ....[96]....
        /*0744*/ 	.word	0x00005820
        /*0748*/ 	.word	0x000000ff
        /*074c*/ 	.word	0x00000080
        /*0750*/ 	.short	0x010a
        /*0752*/ 	.byte	0x15
	.zero		1


	//   ....[97]....
        /*0754*/ 	.word	0x00005970
        /*0758*/ 	.word	0x000000ff
        /*075c*/ 	.word	0x00000060
        /*0760*/ 	.short	0x010b
        /*0762*/ 	.byte	0x15
	.zero		1


	//   ....[98]....
        /*0764*/ 	.word	0x00005980
        /*0768*/ 	.word	0x000000ff
        /*076c*/ 	.word	0x00000000
        /*0770*/ 	.short	0x0101
        /*0772*/ 	.byte	0x1d
	.zero		1


	//   ....[99]....
        /*0774*/ 	.word	0x00005990
        /*0778*/ 	.word	0x000000ff
        /*077c*/ 	.word	0x00000088
        /*0780*/ 	.short	0x010a
        /*0782*/ 	.byte	0x15
	.zero		1


	//   ....[100]....
        /*0784*/ 	.word	0x00005b80
        /*0788*/ 	.word	0x000000ff
        /*078c*/ 	.word	0x00000068
        /*0790*/ 	.short	0x010b
        /*0792*/ 	.byte	0x15
	.zero		1


	//   ....[101]....
        /*0794*/ 	.word	0x00005b90
        /*0798*/ 	.word	0x000000ff
        /*079c*/ 	.word	0x00000000
        /*07a0*/ 	.short	0x0101
        /*07a2*/ 	.byte	0x18
	.zero		1


	//   ....[102]....
        /*07a4*/ 	.word	0x00005bb0
        /*07a8*/ 	.word	0x000000ff
        /*07ac*/ 	.word	0x00000070
        /*07b0*/ 	.short	0x010a
        /*07b2*/ 	.byte	0x15
	.zero		1


	//   ....[103]....
        /*07b4*/ 	.word	0x00005bd0
        /*07b8*/ 	.word	0x000000ff
        /*07bc*/ 	.word	0x00000078
        /*07c0*/ 	.short	0x010a
        /*07c2*/ 	.byte	0x15
	.zero		1


	//   ....[104]....
        /*07c4*/ 	.word	0x00005bf0
        /*07c8*/ 	.word	0x000000ff
        /*07cc*/ 	.word	0x00000080
        /*07d0*/ 	.short	0x010a
        /*07d2*/ 	.byte	0x15
	.zero		1


	//   ....[105]....
        /*07d4*/ 	.word	0x00005c40
        /*07d8*/ 	.word	0x00000002
        /*07dc*/ 	.word	0x00000088
        /*07e0*/ 	.short	0x010a
        /*07e2*/ 	.byte	0xff
	.zero		1


	//   ....[106]....
        /*07e4*/ 	.word	0x00005f80
        /*07e8*/ 	.word	0x00000000
        /*07ec*/ 	.word	0x000000a0
        /*07f0*/ 	.short	0x010a
        /*07f2*/ 	.byte	0xff
	.zero		1


	//   ....[107]....
        /*07f4*/ 	.word	0x00006050
        /*07f8*/ 	.word	0x00000000
        /*07fc*/ 	.word	0x00000000
        /*0800*/ 	.short	0x0101
        /*0802*/ 	.byte	0xff
	.zero		1


	//   ....[108]....
        /*0804*/ 	.word	0x00006c90
        /*0808*/ 	.word	0x000000ff
        /*080c*/ 	.word	0x00000050
        /*0810*/ 	.short	0x010a
        /*0812*/ 	.byte	0x2b
	.zero		1


	//   ....[109]....
        /*0814*/ 	.word	0x00006da0
        /*0818*/ 	.word	0x0000006e
        /*081c*/ 	.word	0x000000c0
        /*0820*/ 	.short	0x010a
        /*0822*/ 	.byte	0xff
	.zero		1


	//   ....[110]....
        /*0824*/ 	.word	0x00006f10
        /*0828*/ 	.word	0x000000ff
        /*082c*/ 	.word	0x00000050
        /*0830*/ 	.short	0x010a
        /*0832*/ 	.byte	0x2b
	.zero		1


	//   ....[111]....
        /*0834*/ 	.word	0x00007040
        /*0838*/ 	.word	0x0000006e
        /*083c*/ 	.word	0x000000c0
        /*0840*/ 	.short	0x010a
        /*0842*/ 	.byte	0xff
	.zero		1


	//   ....[112]....
        /*0844*/ 	.word	0x00007850
        /*0848*/ 	.word	0x00000000
        /*084c*/ 	.word	0x00000000
        /*0850*/ 	.short	0x0101
        /*0852*/ 	.byte	0xff
	.zero		1


	//   ....[113]....
        /*0854*/ 	.word	0x00007860
        /*0858*/ 	.word	0x00000002
        /*085c*/ 	.word	0x00000050
        /*0860*/ 	.short	0x010a
        /*0862*/ 	.byte	0xff
	.zero		1


	//   ....[114]....
        /*0864*/ 	.word	0x00007940
        /*0868*/ 	.word	0x00000002
        /*086c*/ 	.word	0x00000050
        /*0870*/ 	.short	0x010a
        /*0872*/ 	.byte	0xff
	.zero		1


	//   ....[115]....
        /*0874*/ 	.word	0x00008270
        /*0878*/ 	.word	0x00000075
        /*087c*/ 	.word	0x00000000
        /*0880*/ 	.short	0x0101
        /*0882*/ 	.byte	0xff
	.zero		1


	//   ....[116]....
        /*0884*/ 	.word	0x00008290
        /*0888*/ 	.word	0x00000000
        /*088c*/ 	.word	0x00000050
        /*0890*/ 	.short	0x010a
        /*0892*/ 	.byte	0xff
	.zero		1


	//   ....[117]....
        /*0894*/ 	.word	0x00008360
        /*0898*/ 	.word	0x00000000
        /*089c*/ 	.word	0x00000050
        /*08a0*/ 	.short	0x010a
        /*08a2*/ 	.byte	0xff
	.zero		1


	//   ....[118]....
        /*08a4*/ 	.word	0x00008c90
        /*08a8*/ 	.word	0x00000075
        /*08ac*/ 	.word	0x00000000
        /*08b0*/ 	.short	0x0101
        /*08b2*/ 	.byte	0xff
	.zero		1


	//   ....[119]....
        /*08b4*/ 	.word	0x00008cb0
        /*08b8*/ 	.word	0x00000000
        /*08bc*/ 	.word	0x00000050
        /*08c0*/ 	.short	0x010a
        /*08c2*/ 	.byte	0xff
	.zero		1


	//   ....[120]....
        /*08c4*/ 	.word	0x00008d90
        /*08c8*/ 	.word	0x00000000
        /*08cc*/ 	.word	0x00000050
        /*08d0*/ 	.short	0x010a
        /*08d2*/ 	.byte	0xff
	.zero		1


	//   ....[121]....
        /*08d4*/ 	.word	0x000096e0
        /*08d8*/ 	.word	0x00000076
        /*08dc*/ 	.word	0x00000000
        /*08e0*/ 	.short	0x0101
        /*08e2*/ 	.byte	0xff
	.zero		1


	//   ....[122]....
        /*08e4*/ 	.word	0x00009700
        /*08e8*/ 	.word	0x00000000
        /*08ec*/ 	.word	0x00000050
        /*08f0*/ 	.short	0x010a
        /*08f2*/ 	.byte	0xff
	.zero		1


	//   ....[123]....
        /*08f4*/ 	.word	0x000097d0
        /*08f8*/ 	.word	0x00000000
        /*08fc*/ 	.word	0x00000050
        /*0900*/ 	.short	0x010a
        /*0902*/ 	.byte	0xff
	.zero		1


	//   ....[124]....
        /*0904*/ 	.word	0x0000a170
        /*0908*/ 	.word	0x00000076
        /*090c*/ 	.word	0x00000000
        /*0910*/ 	.short	0x0101
        /*0912*/ 	.byte	0xff
	.zero		1


	//   ....[125]....
        /*0914*/ 	.word	0x0000a190
        /*0918*/ 	.word	0x00000000
        /*091c*/ 	.word	0x00000050
        /*0920*/ 	.short	0x010a
        /*0922*/ 	.byte	0xff
	.zero		1


	//   ....[126]....
        /*0924*/ 	.word	0x0000a260
        /*0928*/ 	.word	0x00000000
        /*092c*/ 	.word	0x00000050
        /*0930*/ 	.short	0x010a
        /*0932*/ 	.byte	0xff
	.zero		1


	//   ....[127]....
        /*0934*/ 	.word	0x0000abd0
        /*0938*/ 	.word	0x00000076
        /*093c*/ 	.word	0x00000000
        /*0940*/ 	.short	0x0101
        /*0942*/ 	.byte	0xff
	.zero		1


	//   ....[128]....
        /*0944*/ 	.word	0x0000abf0
        /*0948*/ 	.word	0x00000000
        /*094c*/ 	.word	0x00000050
        /*0950*/ 	.short	0x010a
        /*0952*/ 	.byte	0xff
	.zero		1


	//   ....[129]....
        /*0954*/ 	.word	0x0000acc0
        /*0958*/ 	.word	0x00000000
        /*095c*/ 	.word	0x00000050
        /*0960*/ 	.short	0x010a
        /*0962*/ 	.byte	0xff
	.zero		1


	//   ....[130]....
        /*0964*/ 	.word	0x0000b630
        /*0968*/ 	.word	0x00000076
        /*096c*/ 	.word	0x00000000
        /*0970*/ 	.short	0x0101
        /*0972*/ 	.byte	0xff
	.zero		1


	//   ....[131]....
        /*0974*/ 	.word	0x0000b650
        /*0978*/ 	.word	0x00000000
        /*097c*/ 	.word	0x00000050
        /*0980*/ 	.short	0x010a
        /*0982*/ 	.byte	0xff
	.zero		1


	//   ....[132]....
        /*0984*/ 	.word	0x0000b720
        /*0988*/ 	.word	0x00000000
        /*098c*/ 	.word	0x00000050
        /*0990*/ 	.short	0x010a
        /*0992*/ 	.byte	0xff
	.zero		1


	//   ....[133]....
        /*0994*/ 	.word	0x0000ba10
        /*0998*/ 	.word	0x0000006e
        /*099c*/ 	.word	0x00000000
        /*09a0*/ 	.short	0x0101
        /*09a2*/ 	.byte	0xff
	.zero		1


	//   ....[134]....
        /*09a4*/ 	.word	0x0000c090
        /*09a8*/ 	.word	0x00000000
        /*09ac*/ 	.word	0x00000000
        /*09b0*/ 	.short	0x0101
        /*09b2*/ 	.byte	0xff
	.zero		1


	//   ....[135]....
        /*09b4*/ 	.word	0x0000c350
        /*09b8*/ 	.word	0x000000ff
        /*09bc*/ 	.word	0x00000000
        /*09c0*/ 	.short	0x0101
        /*09c2*/ 	.byte	0x06
	.zero		1


	//   ....[136]....
        /*09c4*/ 	.word	0x0000c370
        /*09c8*/ 	.word	0x00000000
        /*09cc*/ 	.word	0x000000f0
        /*09d0*/ 	.short	0x010a
        /*09d2*/ 	.byte	0xff
	.zero		1


	//   ....[137]....
        /*09d4*/ 	.word	0x0000c3d0
        /*09d8*/ 	.word	0x00000000
        /*09dc*/ 	.word	0x00000028
        /*09e0*/ 	.short	0x010a
        /*09e2*/ 	.byte	0xff
	.zero		1


	//   ....[138]....
        /*09e4*/ 	.word	0x0000c430
        /*09e8*/ 	.word	0x00000000
        /*09ec*/ 	.word	0x00000028
        /*09f0*/ 	.short	0x010a
        /*09f2*/ 	.byte	0xff
	.zero		1


	//   ....[139]....
        /*09f4*/ 	.word	0x0000c480
        /*09f8*/ 	.word	0x00000003
        /*09fc*/ 	.word	0x000000a0
        /*0a00*/ 	.short	0x010a
        /*0a02*/ 	.byte	0xff
	.zero		1


	//   ....[140]....
        /*0a04*/ 	.word	0x0000c4e0
        /*0a08*/ 	.word	0x00000000
        /*0a0c*/ 	.word	0x00000000
        /*0a10*/ 	.short	0x010a
        /*0a12*/ 	.byte	0xff
	.zero		1


	//   ....[141]....
        /*0a14*/ 	.word	0x0000c540
        /*0a18*/ 	.word	0x00000000
        /*0a1c*/ 	.word	0x00000000
        /*0a20*/ 	.short	0x010a
        /*0a22*/ 	.byte	0xff
	.zero		1


	//   ....[142]....
        /*0a24*/ 	.word	0x0000c5a0
        /*0a28*/ 	.word	0x00000000
        /*0a2c*/ 	.word	0x00000000
        /*0a30*/ 	.short	0x010a
        /*0a32*/ 	.byte	0xff
	.zero		1


	//   ....[143]....
        /*0a34*/ 	.word	0x0000c600
        /*0a38*/ 	.word	0x00000000
        /*0a3c*/ 	.word	0x00000000
        /*0a40*/ 	.short	0x010a
        /*0a42*/ 	.byte	0xff
	.zero		1


	//   ....[144]....
        /*0a44*/ 	.word	0x0000c650
        /*0a48*/ 	.word	0x00000002
        /*0a4c*/ 	.word	0x000000e0
        /*0a50*/ 	.short	0x010a
        /*0a52*/ 	.byte	0xff
	.zero		1


	//   ....[145]....
        /*0a54*/ 	.word	0x0000c6b0
        /*0a58*/ 	.word	0x00000002
        /*0a5c*/ 	.word	0x000000b0
        /*0a60*/ 	.short	0x010a
        /*0a62*/ 	.byte	0xff
	.zero		1


	//   ....[146]....
        /*0a64*/ 	.word	0x0000c700
        /*0a68*/ 	.word	0x00000002
        /*0a6c*/ 	.word	0x000000a0
        /*0a70*/ 	.short	0x010a
        /*0a72*/ 	.byte	0xff
	.zero		1


	//   ....[147]....
        /*0a74*/ 	.word	0x0000c760
        /*0a78*/ 	.word	0x00000000
        /*0a7c*/ 	.word	0x000000b0
        /*0a80*/ 	.short	0x010a
        /*0a82*/ 	.byte	0xff
	.zero		1


	//   ....[148]....
        /*0a84*/ 	.word	0x0000c7c0
        /*0a88*/ 	.word	0x00000005
        /*0a8c*/ 	.word	0x00000008
        /*0a90*/ 	.short	0x010a
        /*0a92*/ 	.byte	0xff
	.zero		1


	//   ....[149]....
        /*0a94*/ 	.word	0x0000c8a0
        /*0a98*/ 	.word	0x00000000
        /*0a9c*/ 	.word	0x00000008
        /*0aa0*/ 	.short	0x010a
        /*0aa2*/ 	.byte	0xff
	.zero		1


	//   ....[150]....
        /*0aa4*/ 	.word	0x0000c8f0
        /*0aa8*/ 	.word	0x00000000
        /*0aac*/ 	.word	0x000000a0
        /*0ab0*/ 	.short	0x010a
        /*0ab2*/ 	.byte	0xff
	.zero		1


	//   ....[151]....
        /*0ab4*/ 	.word	0x0000c950
        /*0ab8*/ 	.word	0x00000000
        /*0abc*/ 	.word	0x000000d0
        /*0ac0*/ 	.short	0x010a
        /*0ac2*/ 	.byte	0xff
	.zero		1


	//   ....[152]....
        /*0ac4*/ 	.word	0x0000c9b0
        /*0ac8*/ 	.word	0x00000000
        /*0acc*/ 	.word	0x00000000
        /*0ad0*/ 	.short	0x010a
        /*0ad2*/ 	.byte	0xff
	.zero		1


	//   ....[153]....
        /*0ad4*/ 	.word	0x0000ca10
        /*0ad8*/ 	.word	0x00000000
        /*0adc*/ 	.word	0x00000000
        /*0ae0*/ 	.short	0x010a
        /*0ae2*/ 	.byte	0xff
	.zero		1


	//   ....[154]....
        /*0ae4*/ 	.word	0x0000ca70
        /*0ae8*/ 	.word	0x00000000
        /*0aec*/ 	.word	0x00000100
        /*0af0*/ 	.short	0x010a
        /*0af2*/ 	.byte	0xff
	.zero		1


	//   ....[155]....
        /*0af4*/ 	.word	0x0000cac0
        /*0af8*/ 	.word	0x0000000c
        /*0afc*/ 	.word	0x000000a0
        /*0b00*/ 	.short	0x010a
        /*0b02*/ 	.byte	0xff
	.zero		1


	//   ....[156]....
        /*0b04*/ 	.word	0x0000cb20
        /*0b08*/ 	.word	0x00000000
        /*0b0c*/ 	.word	0x00000098
        /*0b10*/ 	.short	0x010a
        /*0b12*/ 	.byte	0xff
	.zero		1


	//   ....[157]....
        /*0b14*/ 	.word	0x0000cb80
        /*0b18*/ 	.word	0x00000000
        /*0b1c*/ 	.word	0x00000070
        /*0b20*/ 	.short	0x010a
        /*0b22*/ 	.byte	0xff
	.zero		1


	//   ....[158]....
        /*0b24*/ 	.word	0x0000cbe0
        /*0b28*/ 	.word	0x00000000
        /*0b2c*/ 	.word	0x00000078
        /*0b30*/ 	.short	0x010a
        /*0b32*/ 	.byte	0xff
	.zero		1


	//   ....[159]....
        /*0b34*/ 	.word	0x0000cc40
        /*0b38*/ 	.word	0x00000000
        /*0b3c*/ 	.word	0x00000080
        /*0b40*/ 	.short	0x010a
        /*0b42*/ 	.byte	0xff
	.zero		1


	//   ....[160]....
        /*0b44*/ 	.word	0x0000cca0
        /*0b48*/ 	.word	0x00000000
        /*0b4c*/ 	.word	0x00000088
        /*0b50*/ 	.short	0x010a
        /*0b52*/ 	.byte	0xff
	.zero		1


	//   ....[161]....
        /*0b54*/ 	.word	0x0000cd00
        /*0b58*/ 	.word	0x00000000
        /*0b5c*/ 	.word	0x00000070
        /*0b60*/ 	.short	0x010a
        /*0b62*/ 	.byte	0xff
	.zero		1


	//   ....[162]....
        /*0b64*/ 	.word	0x0000cd60
        /*0b68*/ 	.word	0x00000000
        /*0b6c*/ 	.word	0x00000078
        /*0b70*/ 	.short	0x010a
        /*0b72*/ 	.byte	0xff
	.zero		1


	//   ....[163]....
        /*0b74*/ 	.word	0x0000cdc0
        /*0b78*/ 	.word	0x00000000
        /*0b7c*/ 	.word	0x00000080
        /*0b80*/ 	.short	0x010a
        /*0b82*/ 	.byte	0xff
	.zero		1


	//   ....[164]....
        /*0b84*/ 	.word	0x0000ce20
        /*0b88*/ 	.word	0x00000000
        /*0b8c*/ 	.word	0x00000088
        /*0b90*/ 	.short	0x010a
        /*0b92*/ 	.byte	0xff
	.zero		1


	//   ....[165]....
        /*0b94*/ 	.word	0x0000ce80
        /*0b98*/ 	.word	0x00000000
        /*0b9c*/ 	.word	0x00000070
        /*0ba0*/ 	.short	0x010a
        /*0ba2*/ 	.byte	0xff
	.zero		1


	//   ....[166]....
        /*0ba4*/ 	.word	0x0000cee0
        /*0ba8*/ 	.word	0x00000000
        /*0bac*/ 	.word	0x00000078
        /*0bb0*/ 	.short	0x010a
        /*0bb2*/ 	.byte	0xff
	.zero		1


	//   ....[167]....
        /*0bb4*/ 	.word	0x0000cf40
        /*0bb8*/ 	.word	0x00000002
        /*0bbc*/ 	.word	0x00000080
        /*0bc0*/ 	.short	0x010a
        /*0bc2*/ 	.byte	0xff
	.zero		1


	//   ....[168]....
        /*0bc4*/ 	.word	0x0000cf90
        /*0bc8*/ 	.word	0x00000000
        /*0bcc*/ 	.word	0x000000a0
        /*0bd0*/ 	.short	0x010a
        /*0bd2*/ 	.byte	0xff
	.zero		1


	//   ....[169]....
        /*0bd4*/ 	.word	0x0000cff0
        /*0bd8*/ 	.word	0x00000002
        /*0bdc*/ 	.word	0x00000050
        /*0be0*/ 	.short	0x010a
        /*0be2*/ 	.byte	0xff
	.zero		1


	//   ....[170]....
        /*0be4*/ 	.word	0x0000d040
        /*0be8*/ 	.word	0x0000006e
        /*0bec*/ 	.word	0x000000c0
        /*0bf0*/ 	.short	0x010a
        /*0bf2*/ 	.byte	0xff
	.zero		1


	//   ....[171]....
        /*0bf4*/ 	.word	0x0000d090
        /*0bf8*/ 	.word	0x00000002
        /*0bfc*/ 	.word	0x00000050
        /*0c00*/ 	.short	0x010a
        /*0c02*/ 	.byte	0xff
	.zero		1


	//   ....[172]....
        /*0c04*/ 	.word	0x0000d0e0
        /*0c08*/ 	.word	0x00000000
        /*0c0c*/ 	.word	0x00000050
        /*0c10*/ 	.short	0x010a
        /*0c12*/ 	.byte	0xff
	.zero		1


	//   ....[173]....
        /*0c14*/ 	.word	0x0000d130
        /*0c18*/ 	.word	0x00000000
        /*0c1c*/ 	.word	0x00000050
        /*0c20*/ 	.short	0x010a
        /*0c22*/ 	.byte	0xff
	.zero		1


	//   ....[174]....
        /*0c24*/ 	.word	0x0000d180
        /*0c28*/ 	.word	0x00000000
        /*0c2c*/ 	.word	0x00000050
        /*0c30*/ 	.short	0x010a
        /*0c32*/ 	.byte	0xff
	.zero		1


	//   ....[175]....
        /*0c34*/ 	.word	0x0000d1d0
        /*0c38*/ 	.word	0x00000000
        /*0c3c*/ 	.word	0x00000050
        /*0c40*/ 	.short	0x010a
        /*0c42*/ 	.byte	0xff
	.zero		1


	//   ....[176]....
        /*0c44*/ 	.word	0x0000d220
        /*0c48*/ 	.word	0x00000000
        /*0c4c*/ 	.word	0x00000050
        /*0c50*/ 	.short	0x010a
        /*0c52*/ 	.byte	0xff
	.zero		1


	//   ....[177]....
        /*0c54*/ 	.word	0x0000d270
        /*0c58*/ 	.word	0x00000000
        /*0c5c*/ 	.word	0x00000050
        /*0c60*/ 	.short	0x010a
        /*0c62*/ 	.byte	0xff
	.zero		1


	//----- nvinfo : EIATTR_NUM_MBARRIERS
	.align		4
.L_47:
        /*0c64*/ 	.byte	0x03, 0x38
        /*0c66*/ 	.short	0x0021


	//----- nvinfo : EIATTR_EXIT_INSTR_OFFSETS
	.align		4
        /*0c68*/ 	.byte	0x04, 0x1c
        /*0c6a*/ 	.short	(.L_49 - .L_48)


	//   ....[0]....
.L_48:
        /*0c6c*/ 	.word	0x00002da0


	//   ....[1]....
        /*0c70*/ 	.word	0x00003290


	//   ....[2]....
        /*0c74*/ 	.word	0x000032f0


	//   ....[3]....
        /*0c78*/ 	.word	0x00004550


	//   ....[4]....
        /*0c7c*/ 	.word	0x00005c70


	//   ....[5]....
        /*0c80*/ 	.word	0x00005cb0


	//   ....[6]....
        /*0c84*/ 	.word	0x0000c250


	//   ....[7]....
        /*0c88*/ 	.word	0x0000c2c0


	//   ....[8]....
        /*0c8c*/ 	.word	0x0000c2f0


	//   ....[9]....
        /*0c90*/ 	.word	0x0000c360


	//----- nvinfo : EIATTR_MAX_THREADS
	.align		4
.L_49:
        /*0c94*/ 	.byte	0x04, 0x05
        /*0c96*/ 	.short	(.L_51 - .L_50)
.L_50:
        /*0c98*/ 	.word	0x00000100
        /*0c9c*/ 	.word	0x00000001
        /*0ca0*/ 	.word	0x00000001


	//----- nvinfo : EIATTR_CRS_STACK_SIZE
	.align		4
.L_51:
        /*0ca4*/ 	.byte	0x04, 0x1e
        /*0ca6*/ 	.short	(.L_53 - .L_52)
.L_52:
        /*0ca8*/ 	.word	0x00000000


	//----- nvinfo : EIATTR_CBANK_PARAM_SIZE
	.align		4
.L_53:
        /*0cac*/ 	.byte	0x03, 0x19
        /*0cae*/ 	.short	0x0800


	//----- nvinfo : EIATTR_PARAM_CBANK
	.align		4
        /*0cb0*/ 	.byte	0x04, 0x0a
        /*0cb2*/ 	.short	(.L_55 - .L_54)
	.align		4
.L_54:
        /*0cb4*/ 	.word	index@(.nv.constant0._ZN7cutlass13device_kernelINS_4gemm6kernel13GemmUniversalIN4cute5tupleIJiiiiEEENS1_10collective13CollectiveMmaINS1_35MainloopSm100TmaUmmaWarpSpecializedILi5ELi2ELi2ENS5_IJNS4_1CILi4EEENSA_ILi2EEENSA_ILi1EEEEEEEENS5_IJNSA_ILi256EEESG_NSA_ILi32EEEEEEfNS5_IJlSD_lEEEfSJ_NS4_8TiledMMAINS4_8MMA_AtomIJNS4_23SM100_MMA_TF32_2x1SM_SSINS_10tfloat32_tESN_fLi256ELi256ELNS4_4UMMA5MajorE0ELSP_0ELNSO_7ScaleInE0ELSQ_0EEEEEENS4_6LayoutINS5_IJSD_SD_SD_EEENS5_IJNSA_ILi0EEESV_SV_EEEEENS5_IJNS4_10UnderscoreESY_SY_EEEEENS4_28SM100_TMA_2SM_LOAD_MULTICASTENS4_14ComposedLayoutINS4_7SwizzleILi3ELi4ELi3EEENS4_18smem_ptr_flag_bitsILi32EEENST_INS5_IJNSA_ILi8EEESH_EEENS5_IJSH_SD_EEEEEEEvNS4_8identityES11_S1B_vS1C_EENS_8epilogue10collective18CollectiveEpilogueINS1E_23Sm100TmaWarpSpecializedILi4ELi2ELi32ELb1ELb0EEEJNS5_IJNSA_ILi128EEESG_SH_EEENS5_IJNST_IS1J_SD_EENST_ISH_SD_EEEEEfSJ_fSJ_NS1E_6fusion15FusionCallbacksIS1I_NS1O_17LinearCombinationIffffLNS_15FloatRoundStyleE2EEES1K_S1N_JEEENS4_5SM1004TMEM4LOAD26SM100_TMEM_LOAD_32dp32b32xENS4_13SM90_TMA_LOADES1B_NS4_39AutoVectorizingCopyWithAssumedAlignmentILi128EEENS4_14SM90_TMA_STOREES1B_S20_S20_EEEvvEEEEvNT_6ParamsE)
        /*0cb8*/ 	.short	0x0380
        /*0cba*/ 	.short	0x0800


	//----- nvinfo : EIATTR_SW_WAR
	.align		4
.L_55:
        /*0cbc*/ 	.byte	0x04, 0x36
        /*0cbe*/ 	.short	(.L_57 - .L_56)
.L_56:
        /*0cc0*/ 	.word	0x00000008
.L_57:


//--------------------- .nv.callgraph             --------------------------
	.section	.nv.callgraph,"",@"SHT_CUDA_CALLGRAPH"
	.align	4
	.sectionentsize	8
	.align		4
        /*0000*/ 	.word	0x00000000
	.align		4
        /*0004*/ 	.word	0xffffffff
	.align		4
        /*0008*/ 	.word	index@(_ZN7cutlass13device_kernelINS_4gemm6kernel13GemmUniversalIN4cute5tupleIJiiiiEEENS1_10collective13CollectiveMmaINS1_35MainloopSm100TmaUmmaWarpSpecializedILi5ELi2ELi2ENS5_IJNS4_1CILi4EEENSA_ILi2EEENSA_ILi1EEEEEEEENS5_IJNSA_ILi256EEESG_NSA_ILi32EEEEEEfNS5_IJlSD_lEEEfSJ_NS4_8TiledMMAINS4_8MMA_AtomIJNS4_23SM100_MMA_TF32_2x1SM_SSINS_10tfloat32_tESN_fLi256ELi256ELNS4_4UMMA5MajorE0ELSP_0ELNSO_7ScaleInE0ELSQ_0EEEEEENS4_6LayoutINS5_IJSD_SD_SD_EEENS5_IJNSA_ILi0EEESV_SV_EEEEENS5_IJNS4_10UnderscoreESY_SY_EEEEENS4_28SM100_TMA_2SM_LOAD_MULTICASTENS4_14ComposedLayoutINS4_7SwizzleILi3ELi4ELi3EEENS4_18smem_ptr_flag_bitsILi32EEENST_INS5_IJNSA_ILi8EEESH_EEENS5_IJSH_SD_EEEEEEEvNS4_8identityES11_S1B_vS1C_EENS_8epilogue10collective18CollectiveEpilogueINS1E_23Sm100TmaWarpSpecializedILi4ELi2ELi32ELb1ELb0EEEJNS5_IJNSA_ILi128EEESG_SH_EEENS5_IJNST_IS1J_SD_EENST_ISH_SD_EEEEEfSJ_fSJ_NS1E_6fusion15FusionCallbacksIS1I_NS1O_17LinearCombinationIffffLNS_15FloatRoundStyleE2EEES1K_S1N_JEEENS4_5SM1004TMEM4LOAD26SM100_TMEM_LOAD_32dp32b32xENS4_13SM90_TMA_LOADES1B_NS4_39AutoVectorizingCopyWithAssumedAlignmentILi128EEENS4_14SM90_TMA_STOREES1B_S20_S20_EEEvvEEEEvNT_6ParamsE)
	.align		4
        /*000c*/ 	.word	index@(__assertfail)
	.align		4
        /*0010*/ 	.word	0x00000000
	.align		4
        /*0014*/ 	.word	0xfffffffe
	.align		4
        /*0018*/ 	.word	0x00000000
	.align		4
        /*001c*/ 	.word	0xfffffffd
	.align		4
        /*0020*/ 	.word	0x00000000
	.align		4
        /*0024*/ 	.word	0xfffffffc


//--------------------- .nv.constant4             --------------------------
	.section	.nv.constant4,"a",@progbits
	.align	8
	.align		8
.nv.constant4:
        /*0000*/ 	.dword	__assertfail
	.align		8
        /*0008*/ 	.dword	__unnamed_1
	.align		8
        /*0010*/ 	.dword	__unnamed_2
	.align		8
        /*0018*/ 	.dword	_ZN40_INTERNAL_2ab4cc97_4_k_cu_4c0d14a8_168424cuda3std3__45__cpo5beginE
	.align		8
        /*0020*/ 	.dword	_ZN40_INTERNAL_2ab4cc97_4_k_cu_4c0d14a8_168424cuda3std3__45__cpo3endE
	.align		8
        /*0028*/ 	.dword	_ZN40_INTERNAL_2ab4cc97_4_k_cu_4c0d14a8_168424cuda3std3__45__cpo6cbeginE
	.align		8
        /*0030*/ 	.dword	_ZN40_INTERNAL_2ab4cc97_4_k_cu_4c0d14a8_168424cuda3std3__45__cpo4cendE
	.align		8
        /*0038*/ 	.dword	_ZN40_INTERNAL_2ab4cc97_4_k_cu_4c0d14a8_168424cuda3std3__442_GLOBAL__N__2ab4cc97_4_k_cu_4c0d14a8_168426ignoreE
	.align		8
        /*0040*/ 	.dword	_ZN40_INTERNAL_2ab4cc97_4_k_cu_4c0d14a8_168424cuda3std3__419piecewise_constructE
	.align		8
        /*0048*/ 	.dword	_ZN40_INTERNAL_2ab4cc97_4_k_cu_4c0d14a8_168424cuda3std3__48in_placeE
	.align		8
        /*0050*/ 	.dword	_ZN40_INTERNAL_2ab4cc97_4_k_cu_4c0d14a8_168424cuda3std6ranges3__45__cpo4swapE
	.align		8
        /*0058*/ 	.dword	_ZN40_INTERNAL_2ab4cc97_4_k_cu_4c0d14a8_168424cuda3std6ranges3__45__cpo9iter_moveE
	.align		8
        /*0060*/ 	.dword	_ZN40_INTERNAL_2ab4cc97_4_k_cu_4c0d14a8_168424cute7productE
	.align		8
        /*0068*/ 	.dword	_ZN40_INTERNAL_2ab4cc97_4_k_cu_4c0d14a8_168424cute1_E
	.align		8
        /*0070*/ 	.dword	$str$25
	.align		8
        /*0078*/ 	.dword	$str$26
	.align		8
        /*0080*/ 	.dword	$str$27
	.align		8
        /*0088*/ 	.dword	$str$28


//--------------------- .text._ZN7cutlass13device_kernelINS_4gemm6kernel13GemmUniversalIN4cute5tupleIJiiiiEEENS1_10collective13CollectiveMmaINS1_35MainloopSm100TmaUmmaWarpSpecializedILi5ELi2ELi2ENS5_IJNS4_1CILi4EEENSA_ILi2EEENSA_ILi1EEEEEEEENS5_IJNSA_ILi256EEESG_NSA_ILi32EEEEEEfNS5_IJlSD_lEEEfSJ_NS4_8TiledMMAINS4_8MMA_AtomIJNS4_23SM100_MMA_TF32_2x1SM_SSINS_10tfloat32_tESN_fLi256ELi256ELNS4_4UMMA5MajorE0ELSP_0ELNSO_7ScaleInE0ELSQ_0EEEEEENS4_6LayoutINS5_IJSD_SD_SD_EEENS5_IJNSA_ILi0EEESV_SV_EEEEENS5_IJNS4_10UnderscoreESY_SY_EEEEENS4_28SM100_TMA_2SM_LOAD_MULTICASTENS4_14ComposedLayoutINS4_7SwizzleILi3ELi4ELi3EEENS4_18smem_ptr_flag_bitsILi32EEENST_INS5_IJNSA_ILi8EEESH_EEENS5_IJSH_SD_EEEEEEEvNS4_8identityES11_S1B_vS1C_EENS_8epilogue10collective18CollectiveEpilogueINS1E_23Sm100TmaWarpSpecializedILi4ELi2ELi32ELb1ELb0EEEJNS5_IJNSA_ILi128EEESG_SH_EEENS5_IJNST_IS1J_SD_EENST_ISH_SD_EEEEEfSJ_fSJ_NS1E_6fusion15FusionCallbacksIS1I_NS1O_17LinearCombinationIffffLNS_15FloatRoundStyleE2EEES1K_S1N_JEEENS4_5SM1004TMEM4LOAD26SM100_TMEM_LOAD_32dp32b32xENS4_13SM90_TMA_LOADES1B_NS4_39AutoVectorizingCopyWithAssumedAlignmentILi128EEENS4_14SM90_TMA_STOREES1B_S20_S20_EEEvvEEEEvNT_6ParamsE --------------------------
	.section	.text._ZN7cutlass13device_kernelINS_4gemm6kernel13GemmUniversalIN4cute5tupleIJiiiiEEENS1_10collective13CollectiveMmaINS1_35MainloopSm100TmaUmmaWarpSpecializedILi5ELi2ELi2ENS5_IJNS4_1CILi4EEENSA_ILi2EEENSA_ILi1EEEEEEEENS5_IJNSA_ILi256EEESG_NSA_ILi32EEEEEEfNS5_IJlSD_lEEEfSJ_NS4_8TiledMMAINS4_8MMA_AtomIJNS4_23SM100_MMA_TF32_2x1SM_SSINS_10tfloat32_tESN_fLi256ELi256ELNS4_4UMMA5MajorE0ELSP_0ELNSO_7ScaleInE0ELSQ_0EEEEEENS4_6LayoutINS5_IJSD_SD_SD_EEENS5_IJNSA_ILi0EEESV_SV_EEEEENS5_IJNS4_10UnderscoreESY_SY_EEEEENS4_28SM100_TMA_2SM_LOAD_MULTICASTENS4_14ComposedLayoutINS4_7SwizzleILi3ELi4ELi3EEENS4_18smem_ptr_flag_bitsILi32EEENST_INS5_IJNSA_ILi8EEESH_EEENS5_IJSH_SD_EEEEEEEvNS4_8identityES11_S1B_vS1C_EENS_8epilogue10collective18CollectiveEpilogueINS1E_23Sm100TmaWarpSpecializedILi4ELi2ELi32ELb1ELb0EEEJNS5_IJNSA_ILi128EEESG_SH_EEENS5_IJNST_IS1J_SD_EENST_ISH_SD_EEEEEfSJ_fSJ_NS1E_6fusion15FusionCallbacksIS1I_NS1O_17LinearCombinationIffffLNS_15FloatRoundStyleE2EEES1K_S1N_JEEENS4_5SM1004TMEM4LOAD26SM100_TMEM_LOAD_32dp32b32xENS4_13SM90_TMA_LOADES1B_NS4_39AutoVectorizingCopyWithAssumedAlignmentILi128EEENS4_14SM90_TMA_STOREES1B_S20_S20_EEEvvEEEEvNT_6ParamsE,"ax",@progbits
	.align	128
.text._ZN7cutlass13device_kernelINS_4gemm6kernel13GemmUniversalIN4cute5tupleIJiiiiEEENS1_10collective13CollectiveMmaINS1_35MainloopSm100TmaUmmaWarpSpecializedILi5ELi2ELi2ENS5_IJNS4_1CILi4EEENSA_ILi2EEENSA_ILi1EEEEEEEENS5_IJNSA_ILi256EEESG_NSA_ILi32EEEEEEfNS5_IJlSD_lEEEfSJ_NS4_8TiledMMAINS4_8MMA_AtomIJNS4_23SM100_MMA_TF32_2x1SM_SSINS_10tfloat32_tESN_fLi256ELi256ELNS4_4UMMA5MajorE0ELSP_0ELNSO_7ScaleInE0ELSQ_0EEEEEENS4_6LayoutINS5_IJSD_SD_SD_EEENS5_IJNSA_ILi0EEESV_SV_EEEEENS5_IJNS4_10UnderscoreESY_SY_EEEEENS4_28SM100_TMA_2SM_LOAD_MULTICASTENS4_14ComposedLayoutINS4_7SwizzleILi3ELi4ELi3EEENS4_18smem_ptr_flag_bitsILi32EEENST_INS5_IJNSA_ILi8EEESH_EEENS5_IJSH_SD_EEEEEEEvNS4_8identityES11_S1B_vS1C_EENS_8epilogue10collective18CollectiveEpilogueINS1E_23Sm100TmaWarpSpecializedILi4ELi2ELi32ELb1ELb0EEEJNS5_IJNSA_ILi128EEESG_SH_EEENS5_IJNST_IS1J_SD_EENST_ISH_SD_EEEEEfSJ_fSJ_NS1E_6fusion15FusionCallbacksIS1I_NS1O_17LinearCombinationIffffLNS_15FloatRoundStyleE2EEES1K_S1N_JEEENS4_5SM1004TMEM4LOAD26SM100_TMEM_LOAD_32dp32b32xENS4_13SM90_TMA_LOADES1B_NS4_39AutoVectorizingCopyWithAssumedAlignmentILi128EEENS4_14SM90_TMA_STOREES1B_S20_S20_EEEvvEEEEvNT_6ParamsE:
        .type           _ZN7cutlass13device_kernelINS_4gemm6kernel13GemmUniversalIN4cute5tupleIJiiiiEEENS1_10collective13CollectiveMmaINS1_35MainloopSm100TmaUmmaWarpSpecializedILi5ELi2ELi2ENS5_IJNS4_1CILi4EEENSA_ILi2EEENSA_ILi1EEEEEEEENS5_IJNSA_ILi256EEESG_NSA_ILi32EEEEEEfNS5_IJlSD_lEEEfSJ_NS4_8TiledMMAINS4_8MMA_AtomIJNS4_23SM100_MMA_TF32_2x1SM_SSINS_10tfloat32_tESN_fLi256ELi256ELNS4_4UMMA5MajorE0ELSP_0ELNSO_7ScaleInE0ELSQ_0EEEEEENS4_6LayoutINS5_IJSD_SD_SD_EEENS5_IJNSA_ILi0EEESV_SV_EEEEENS5_IJNS4_10UnderscoreESY_SY_EEEEENS4_28SM100_TMA_2SM_LOAD_MULTICASTENS4_14ComposedLayoutINS4_7SwizzleILi3ELi4ELi3EEENS4_18smem_ptr_flag_bitsILi32EEENST_INS5_IJNSA_ILi8EEESH_EEENS5_IJSH_SD_EEEEEEEvNS4_8identityES11_S1B_vS1C_EENS_8epilogue10collective18CollectiveEpilogueINS1E_23Sm100TmaWarpSpecializedILi4ELi2ELi32ELb1ELb0EEEJNS5_IJNSA_ILi128EEESG_SH_EEENS5_IJNST_IS1J_SD_EENST_ISH_SD_EEEEEfSJ_fSJ_NS1E_6fusion15FusionCallbacksIS1I_NS1O_17LinearCombinationIffffLNS_15FloatRoundStyleE2EEES1K_S1N_JEEENS4_5SM1004TMEM4LOAD26SM100_TMEM_LOAD_32dp32b32xENS4_13SM90_TMA_LOADES1B_NS4_39AutoVectorizingCopyWithAssumedAlignmentILi128EEENS4_14SM90_TMA_STOREES1B_S20_S20_EEEvvEEEEvNT_6ParamsE,@function
        .size           _ZN7cutlass13device_kernelINS_4gemm6kernel13GemmUniversalIN4cute5tupleIJiiiiEEENS1_10collective13CollectiveMmaINS1_35MainloopSm100TmaUmmaWarpSpecializedILi5ELi2ELi2ENS5_IJNS4_1CILi4EEENSA_ILi2EEENSA_ILi1EEEEEEEENS5_IJNSA_ILi256EEESG_NSA_ILi32EEEEEEfNS5_IJlSD_lEEEfSJ_NS4_8TiledMMAINS4_8MMA_AtomIJNS4_23SM100_MMA_TF32_2x1SM_SSINS_10tfloat32_tESN_fLi256ELi256ELNS4_4UMMA5MajorE0ELSP_0ELNSO_7ScaleInE0ELSQ_0EEEEEENS4_6LayoutINS5_IJSD_SD_SD_EEENS5_IJNSA_ILi0EEESV_SV_EEEEENS5_IJNS4_10UnderscoreESY_SY_EEEEENS4_28SM100_TMA_2SM_LOAD_MULTICASTENS4_14ComposedLayoutINS4_7SwizzleILi3ELi4ELi3EEENS4_18smem_ptr_flag_bitsILi32EEENST_INS5_IJNSA_ILi8EEESH_EEENS5_IJSH_SD_EEEEEEEvNS4_8identityES11_S1B_vS1C_EENS_8epilogue10collective18CollectiveEpilogueINS1E_23Sm100TmaWarpSpecializedILi4ELi2ELi32ELb1ELb0EEEJNS5_IJNSA_ILi128EEESG_SH_EEENS5_IJNST_IS1J_SD_EENST_ISH_SD_EEEEEfSJ_fSJ_NS1E_6fusion15FusionCallbacksIS1I_NS1O_17LinearCombinationIffffLNS_15FloatRoundStyleE2EEES1K_S1N_JEEENS4_5SM1004TMEM4LOAD26SM100_TMEM_LOAD_32dp32b32xENS4_13SM90_TMA_LOADES1B_NS4_39AutoVectorizingCopyWithAssumedAlignmentILi128EEENS4_14SM90_TMA_STOREES1B_S20_S20_EEEvvEEEEvNT_6ParamsE,(.L_x_238 - _ZN7cutlass13device_kernelINS_4gemm6kernel13GemmUniversalIN4cute5tupleIJiiiiEEENS1_10collective13CollectiveMmaINS1_35MainloopSm100TmaUmmaWarpSpecializedILi5ELi2ELi2ENS5_IJNS4_1CILi4EEENSA_ILi2EEENSA_ILi1EEEEEEEENS5_IJNSA_ILi256EEESG_NSA_ILi32EEEEEEfNS5_IJlSD_lEEEfSJ_NS4_8TiledMMAINS4_8MMA_AtomIJNS4_23SM100_MMA_TF32_2x1SM_SSINS_10tfloat32_tESN_fLi256ELi256ELNS4_4UMMA5MajorE0ELSP_0ELNSO_7ScaleInE0ELSQ_0EEEEEENS4_6LayoutINS5_IJSD_SD_SD_EEENS5_IJNSA_ILi0EEESV_SV_EEEEENS5_IJNS4_10UnderscoreESY_SY_EEEEENS4_28SM100_TMA_2SM_LOAD_MULTICASTENS4_14ComposedLayoutINS4_7SwizzleILi3ELi4ELi3EEENS4_18smem_ptr_flag_bitsILi32EEENST_INS5_IJNSA_ILi8EEESH_EEENS5_IJSH_SD_EEEEEEEvNS4_8identityES11_S1B_vS1C_EENS_8epilogue10collective18CollectiveEpilogueINS1E_23Sm100TmaWarpSpecializedILi4ELi2ELi32ELb1ELb0EEEJNS5_IJNSA_ILi128EEESG_SH_EEENS5_IJNST_IS1J_SD_EENST_ISH_SD_EEEEEfSJ_fSJ_NS1E_6fusion15FusionCallbacksIS1I_NS1O_17LinearCombinationIffffLNS_15FloatRoundStyleE2EEES1K_S1N_JEEENS4_5SM1004TMEM4LOAD26SM100_TMEM_LOAD_32dp32b32xENS4_13SM90_TMA_LOADES1B_NS4_39AutoVectorizingCopyWithAssumedAlignmentILi128EEENS4_14SM90_TMA_STOREES1B_S20_S20_EEEvvEEEEvNT_6ParamsE)
        .other          _ZN7cutlass13device_kernelINS_4gemm6kernel13GemmUniversalIN4cute5tupleIJiiiiEEENS1_10collective13CollectiveMmaINS1_35MainloopSm100TmaUmmaWarpSpecializedILi5ELi2ELi2ENS5_IJNS4_1CILi4EEENSA_ILi2EEENSA_ILi1EEEEEEEENS5_IJNSA_ILi256EEESG_NSA_ILi32EEEEEEfNS5_IJlSD_lEEEfSJ_NS4_8TiledMMAINS4_8MMA_AtomIJNS4_23SM100_MMA_TF32_2x1SM_SSINS_10tfloat32_tESN_fLi256ELi256ELNS4_4UMMA5MajorE0ELSP_0ELNSO_7ScaleInE0ELSQ_0EEEEEENS4_6LayoutINS5_IJSD_SD_SD_EEENS5_IJNSA_ILi0EEESV_SV_EEEEENS5_IJNS4_10UnderscoreESY_SY_EEEEENS4_28SM100_TMA_2SM_LOAD_MULTICASTENS4_14ComposedLayoutINS4_7SwizzleILi3ELi4ELi3EEENS4_18smem_ptr_flag_bitsILi32EEENST_INS5_IJNSA_ILi8EEESH_EEENS5_IJSH_SD_EEEEEEEvNS4_8identityES11_S1B_vS1C_EENS_8epilogue10collective18CollectiveEpilogueINS1E_23Sm100TmaWarpSpecializedILi4ELi2ELi32ELb1ELb0EEEJNS5_IJNSA_ILi128EEESG_SH_EEENS5_IJNST_IS1J_SD_EENST_ISH_SD_EEEEEfSJ_fSJ_NS1E_6fusion15FusionCallbacksIS1I_NS1O_17LinearCombinationIffffLNS_15FloatRoundStyleE2EEES1K_S1N_JEEENS4_5SM1004TMEM4LOAD26SM100_TMEM_LOAD_32dp32b32xENS4_13SM90_TMA_LOADES1B_NS4_39AutoVectorizingCopyWithAssumedAlignmentILi128EEENS4_14SM90_TMA_STOREES1B_S20_S20_EEEvvEEEEvNT_6ParamsE,@"STO_CUDA_ENTRY STV_DEFAULT"
_ZN7cutlass13device_kernelINS_4gemm6kernel13GemmUniversalIN4cute5tupleIJiiiiEEENS1_10collective13CollectiveMmaINS1_35MainloopSm100TmaUmmaWarpSpecializedILi5ELi2ELi2ENS5_IJNS4_1CILi4EEENSA_ILi2EEENSA_ILi1EEEEEEEENS5_IJNSA_ILi256EEESG_NSA_ILi32EEEEEEfNS5_IJlSD_lEEEfSJ_NS4_8TiledMMAINS4_8MMA_AtomIJNS4_23SM100_MMA_TF32_2x1SM_SSINS_10tfloat32_tESN_fLi256ELi256ELNS4_4UMMA5MajorE0ELSP_0ELNSO_7ScaleInE0ELSQ_0EEEEEENS4_6LayoutINS5_IJSD_SD_SD_EEENS5_IJNSA_ILi0EEESV_SV_EEEEENS5_IJNS4_10UnderscoreESY_SY_EEEEENS4_28SM100_TMA_2SM_LOAD_MULTICASTENS4_14ComposedLayoutINS4_7SwizzleILi3ELi4ELi3EEENS4_18smem_ptr_flag_bitsILi32EEENST_INS5_IJNSA_ILi8EEESH_EEENS5_IJSH_SD_EEEEEEEvNS4_8identityES11_S1B_vS1C_EENS_8epilogue10collective18CollectiveEpilogueINS1E_23Sm100TmaWarpSpecializedILi4ELi2ELi32ELb1ELb0EEEJNS5_IJNSA_ILi128EEESG_SH_EEENS5_IJNST_IS1J_SD_EENST_ISH_SD_EEEEEfSJ_fSJ_NS1E_6fusion15FusionCallbacksIS1I_NS1O_17LinearCombinationIffffLNS_15FloatRoundStyleE2EEES1K_S1N_JEEENS4_5SM1004TMEM4LOAD26SM100_TMEM_LOAD_32dp32b32xENS4_13SM90_TMA_LOADES1B_NS4_39AutoVectorizingCopyWithAssumedAlignmentILi128EEENS4_14SM90_TMA_STOREES1B_S20_S20_EEEvvEEEEvNT_6ParamsE:
[----:B------:R-:W1:Y:S01]  /*0000*/  LDC R1, c[0x0][0x37c] ;  /* 0x0000df00ff017b82 */ /* 0x000e620000000800 */
[----:B------:R-:W2:Y:S01]  /*0010*/  S2R R103, SR_TID.X ;  /* 0x0000000000677919 */ /* 0x000ea20000002100 */
[----:B------:R-:W3:Y:S06]  /*0020*/  LDCU.64 UR8, c[0x0][0x890] ;  /* 0x00011200ff0877ac */ /* 0x000eec0008000a00 */
[----:B------:R-:W4:Y:S01]  /*0030*/  S2UR UR52, SR_CgaCtaId ;  /* 0x00000000003479c3 */ /* 0x000f220000008800 */
[----:B------:R-:W-:Y:S02]  /*0040*/  PRMT R87, RZ, 0x7610, R87 ;  /* 0x00007610ff577816 */ /* 0x000fe40000000057 */
[----:B------:R-:W-:-:S02]  /*0050*/  ELECT P0, URZ, PT ;  /* 0x0000000000ff782f */ /* 0x000fc40003800000 */
[----:B---3--:R-:W-:-:S04]  /*0060*/  ISETP.NE.U32.AND P1, PT, RZ, UR8, PT ;  /* 0x00000008ff007c0c */ /* 0x008fc8000bf25070 */
[----:B------:R-:W-:Y:S01]  /*0070*/  ISETP.NE.AND.EX P2, PT, RZ, UR9, PT, P1 ;  /* 0x00000009ff007c0c */ /* 0x000fe2000bf45310 */
[----:B----4-:R-:W-:Y:S02]  /*0080*/  ULOP3.LUT UR48, UR52, 0x1, URZ, 0xc0, !UPT ;  /* 0x0000000134307892 */ /* 0x010fe4000f8ec0ff */
[----:B------:R-:W-:Y:S01]  /*0090*/  ULOP3.LUT UR47, UR52, 0x1, URZ, 0x3c, !UPT ;  /* 0x00000001342f7892 */ /* 0x000fe2000f8e3cff */
[----:B--2---:R-:W-:-:S05]  /*00a0*/  SHF.R.U32.HI R88, RZ, 0x5, R103 ;  /* 0x00000005ff587819 */ /* 0x004fca0000011667 */
[----:B------:R-:W2:Y:S02]  /*00b0*/  SHFL.IDX PT, R0, R88, RZ, 0x1f ;  /* 0x00001fff58007589 */ /* 0x000ea400000e0000 */
[----:B--2---:R-:W-:Y:S02]  /*00c0*/  R2UR UR25, R0 ;  /* 0x00000000001972ca */ /* 0x004fe400000e0000 */
[----:B-1----:R-:W-:Y:S05]  /*00d0*/  @P2 BRA `(.L_x_0) ;  /* 0x0000000000302947 */ /* 0x002fea0003800000 */
[----:B------:R-:W1:Y:S02]  /*00e0*/  LDCU.64 UR4, c[0x0][0x888] ;  /* 0x00011100ff0477ac */ /* 0x000e640008000a00 */
[----:B-1----:R-:W-:-:S04]  /*00f0*/  UISETP.NE.U32.AND UP0, UPT, UR4, URZ, UPT ;  /* 0x000000ff0400728c */ /* 0x002fc8000bf05070 */
[----:B------:R-:W-:-:S09]  /*0100*/  UISETP.NE.AND.EX UP0, UPT, UR5, URZ, UPT, UP0 ;  /* 0x000000ff0500728c */ /* 0x000fd2000bf05300 */
[----:B------:R-:W-:Y:S05]  /*0110*/  BRA.U !UP0, `(.L_x_1) ;  /* 0x0000000108147547 */ /* 0x000fea000b800000 */
[----:B------:R-:W1:Y:S01]  /*0120*/  LDC.64 R2, c[0x0][0x888] ;  /* 0x00022200ff027b82 */ /* 0x000e620000000a00 */
[----:B------:R-:W1:Y:S02]  /*0130*/  LDCU.64 UR4, c[0x0][0x358] ;  /* 0x00006b00ff0477ac */ /* 0x000e640008000a00 */
[----:B-1----:R1:W5:Y:S01]  /*0140*/  LDG.E R45, desc[UR4][R2.64] ;  /* 0x00000004022d7981 */ /* 0x002362000c1e1900 */
[----:B------:R-:W-:Y:S01]  /*0150*/  HFMA2 R87, -RZ, RZ, 0, 5.9604644775390625e-08 ;  /* 0x00000001ff577431 */ /* 0x000fe200000001ff */
[----:B------:R-:W-:Y:S05]  /*0160*/  BRA `(.L_x_0) ;  /* 0x00000000000c7947 */ /* 0x000fea0003800000 */
.L_x_1:
[----:B------:R-:W1:Y:S01]  /*0170*/  LDCU UR4, c[0x0][0x880] ;  /* 0x00011000ff0477ac */ /* 0x000e620008000800 */
[----:B------:R-:W-:Y:S01]  /*0180*/  HFMA2 R87, -RZ, RZ, 0, 5.9604644775390625e-08 ;  /* 0x00000001ff577431 */ /* 0x000fe200000001ff */
[----:B-1----:R-:W-:-:S07]  /*0190*/  MOV R45, UR4 ;  /* 0x00000004002d7c02 */ /* 0x002fce0008000f00 */
.L_x_0:
[----:B------:R-:W2:Y:S02]  /*01a0*/  LDCU.64 UR4, c[0x0][0x8b0] ;  /* 0x00011600ff0477ac */ /* 0x000ea40008000a00 */
[----:B--2---:R-:W-:-:S04]  /*01b0*/  UISETP.NE.U32.AND UP0, UPT, UR4, URZ, UPT ;  /* 0x000000ff0400728c */ /* 0x004fc8000bf05070 */
[----:B------:R-:W-:-:S09]  /*01c0*/  UISETP.NE.AND.EX UP0, UPT, UR5, URZ, UPT, UP0 ;  /* 0x000000ff0500728c */ /* 0x000fd2000bf05300 */
[----:B------:R-:W-:Y:S05]  /*01d0*/  BRA.U UP0, `(.L_x_2) ;  /* 0x0000000100287547 */ /* 0x000fea000b800000 */
[----:B------:R-:W2:Y:S02]  /*01e0*/  LDCU.64 UR4, c[0x0][0x8a8] ;  /* 0x00011500ff0477ac */ /* 0x000ea40008000a00 */
[----:B--2---:R-:W-:-:S04]  /*01f0*/  UISETP.NE.U32.AND UP0, UPT, UR4, URZ, UPT ;  /* 0x000000ff0400728c */ /* 0x004fc8000bf05070 */
[----:B------:R-:W-:-:S09]  /*0200*/  UISETP.NE.AND.EX UP0, UPT, UR5, URZ, UPT, UP0 ;  /* 0x000000ff0500728c */ /* 0x000fd2000bf05300 */
[----:B------:R-:W-:Y:S05]  /*0210*/  BRA.U !UP0, `(.L_x_3) ;  /* 0x0000000108107547 */ /* 0x000fea000b800000 */
[----:B------:R-:W2:Y:S01]  /*0220*/  LDC.64 R38, c[0x0][0x8a8] ;  /* 0x00022a00ff267b82 */ /* 0x000ea20000000a00 */
[----:B------:R-:W2:Y:S02]  /*0230*/  LDCU.64 UR4, c[0x0][0x358] ;  /* 0x00006b00ff0477ac */ /* 0x000ea40008000a00 */
[----:B--2---:R2:W5:Y:S01]  /*0240*/  LDG.E R38, desc[UR4][R38.64] ;  /* 0x0000000426267981 */ /* 0x004562000c1e1900 */
[----:B------:R-:W-:Y:S05]  /*0250*/  BRA `(.L_x_2) ;  /* 0x0000000000087947 */ /* 0x000fea0003800000 */
.L_x_3:
[----:B------:R-:W2:Y:S02]  /*0260*/  LDCU UR4, c[0x0][0x8a0] ;  /* 0x00011400ff0477ac */ /* 0x000ea40008000800 */
[----:B--2---:R-:W-:Y:S02]  /*0270*/  MOV R38, UR4 ;  /* 0x0000000400267c02 */ /* 0x004fe40008000f00 */
.L_x_2:
[----:B------:R-:W-:Y:S01]  /*0280*/  IMAD.U32 R0, RZ, RZ, UR25 ;  /* 0x00000019ff007e24 */ /* 0x000fe2000f8e00ff */
[----:B------:R-:W-:Y:S04]  /*0290*/  BSSY.RECONVERGENT B0, `(.L_x_4) ;  /* 0x000000c000007945 */ /* 0x000fe80003800200 */
[C---:B------:R-:W-:Y:S02]  /*02a0*/  ISETP.NE.OR P3, PT, R0.reuse, 0x1, !P0 ;  /* 0x000000010000780c */ /* 0x040fe40004765670 */
[----:B------:R-:W-:-:S11]  /*02b0*/  ISETP.NE.OR P2, PT, R0, 0x3, !P0 ;  /* 0x000000030000780c */ /* 0x000fd60004745670 */
[----:B------:R-:W-:Y:S05]  /*02c0*/  @P3 BRA `(.L_x_5) ;  /* 0x0000000000203947 */ /* 0x000fea0003800000 */
[----:B------:R-:W3:Y:S02]  /*02d0*/  LDCU.64 UR4, c[0x0][0x348] ;  /* 0x00006900ff0477ac */ /* 0x000ee40008000a00 */
[----:B---3--:R-:W-:Y:S02]  /*02e0*/  UIADD3 UR6, UP1, UPT, UR4, 0x80, URZ ;  /* 0x0000008004067890 */ /* 0x008fe4000ff3e0ff */
[----:B------:R-:W-:Y:S02]  /*02f0*/  UIADD3 UR4, UP0, UPT, UR4, 0x180, URZ ;  /* 0x0000018004047890 */ /* 0x000fe4000ff1e0ff */
[----:B------:R-:W-:Y:S02]  /*0300*/  UIADD3.X UR7, UPT, UPT, URZ, UR5, URZ, UP1, !UPT ;  /* 0x00000005ff077290 */ /* 0x000fe40008ffe4ff */
[----:B------:R-:W-:-:S07]  /*0310*/  UIADD3.X UR5, UPT, UPT, URZ, UR5, URZ, UP0, !UPT ;  /* 0x00000005ff057290 */ /* 0x000fce00087fe4ff */
[----:B------:R3:W-:Y:S02]  /*0320*/  UTMACCTL.PF [UR6] ;  /* 0x00000000060079b9 */ /* 0x0007e40008040000 */
[----:B------:R3:W-:Y:S02]  /*0330*/  UTMACCTL.PF [UR4] ;  /* 0x00000000040079b9 */ /* 0x0007e40008040000 */
[----:B---3--:R-:W-:Y:S01]  /*0340*/  NOP ;  /* 0x0000000000007918 */ /* 0x008fe20000000000 */
.L_x_5:
[----:B------:R-:W-:Y:S05]  /*0350*/  BSYNC.RECONVERGENT B0 ;  /* 0x0000000000007941 */ /* 0x000fea0003800200 */
.L_x_4:
[----:B------:R-:W-:Y:S04]  /*0360*/  BSSY.RECONVERGENT B0, `(.L_x_6) ;  /* 0x000000a000007945 */ /* 0x000fe80003800200 */
        /* <DEDUP_REMOVED lines=9> */
.L_x_7:
[----:B------:R-:W-:Y:S05]  /*0400*/  BSYNC.RECONVERGENT B0 ;  /* 0x0000000000007941 */ /* 0x000fea0003800200 */
.L_x_6:
[----:B------:R-:W3:Y:S01]  /*0410*/  LDCU.64 UR4, c[0x0][0x888] ;  /* 0x00011100ff0477ac */ /* 0x000ee20008000a00 */
[----:B------:R-:W-:Y:S01]  /*0420*/  ISETP.NE.AND.EX P1, PT, RZ, UR9, PT, P1 ;  /* 0x00000009ff007c0c */ /* 0x000fe2000bf25310 */
[----:B------:R-:W-:Y:S01]  /*0430*/  UPLOP3.LUT UP5, UPT, UPT, UPT, UPT, 0x80, 0x8 ;  /* 0x000000000008789c */ /* 0x000fe20003faf070 */
[----:B---3--:R-:W-:-:S04]  /*0440*/  ISETP.NE.U32.AND P2, PT, RZ, UR4, PT ;  /* 0x00000004ff007c0c */ /* 0x008fc8000bf45070 */
[----:B------:R-:W-:-:S13]  /*0450*/  ISETP.NE.AND.EX P2, PT, RZ, UR5, PT, P2 ;  /* 0x00000005ff007c0c */ /* 0x000fda000bf45320 */
[----:B------:R-:W-:Y:S05]  /*0460*/  @P2 BRA P1, `(.L_x_8) ;  /* 0x0000000000282947 */ /* 0x000fea0000800000 */
[----:B------:R-:W-:Y:S01]  /*0470*/  UISETP.NE.U32.AND UP0, UPT, UR8, URZ, UPT ;  /* 0x000000ff0800728c */ /* 0x000fe2000bf05070 */
[----:B-----5:R-:W-:Y:S01]  /*0480*/  FSETP.NEU.AND P1, PT, R45, RZ, PT ;  /* 0x000000ff2d00720b */ /* 0x020fe20003f2d000 */
[----:B------:R-:W-:Y:S02]  /*0490*/  UISETP.NE.U32.AND UP2, UPT, UR4, URZ, UPT ;  /* 0x000000ff0400728c */ /* 0x000fe4000bf45070 */
[----:B------:R-:W-:Y:S02]  /*04a0*/  UISETP.NE.AND.EX UP1, UPT, UR9, URZ, UPT, UP0 ;  /* 0x000000ff0900728c */ /* 0x000fe4000bf25300 */
[----:B------:R-:W-:-:S04]  /*04b0*/  UISETP.NE.AND.EX UP0, UPT, UR5, URZ, UPT, UP2 ;  /* 0x000000ff0500728c */ /* 0x000fc8000bf05320 */
[----:B------:R-:W-:-:S04]  /*04c0*/  USEL UR4, URZ, 0xffffffff, UP0 ;  /* 0xffffffffff047887 */ /* 0x000fc80008000000 */
[----:B------:R-:W-:Y:S01]  /*04d0*/  VOTEU.ANY UP0, P1 ;  /* 0x0000000000ff7886 */ /* 0x000fe20000800100 */
[----:B------:R-:W-:-:S04]  /*04e0*/  @!UP1 USEL UR4, URZ, 0xffffffff, UP0 ;  /* 0xffffffffff049887 */ /* 0x000fc80008000000 */
[----:B------:R-:W-:-:S04]  /*04f0*/  ULOP3.LUT UR4, UR4, 0x1, URZ, 0xc0, !UPT ;  /* 0x0000000104047892 */ /* 0x000fc8000f8ec0ff */
[----:B------:R-:W-:-:S11]  /*0500*/  UISETP.NE.U32.AND UP5, UPT, UR4, 0x1, UPT ;  /* 0x000000010400788c */ /* 0x000fd6000bfa5070 */
.L_x_8:
[----:B------:R-:W3:Y:S01]  /*0510*/  SHFL.IDX PT, R0, R88, RZ, 0x1f ;  /* 0x00001fff58007589 */ /* 0x000ee200000e0000 */
[----:B------:R-:W-:-:S04]  /*0520*/  UISETP.NE.AND UP0, UPT, UR25, 0x2, UPT ;  /* 0x000000021900788c */ /* 0x000fc8000bf05270 */
[----:B------:R-:W-:Y:S02]  /*0530*/  UISETP.EQ.AND UP1, UPT, UR48, URZ, !UP0 ;  /* 0x000000ff3000728c */ /* 0x000fe4000c722270 */
[----:B------:R-:W-:-:S04]  /*0540*/  USEL UR46, URZ, 0x1, UP0 ;  /* 0x00000001ff2e7887 */ /* 0x000fc80008000000 */
[----:B------:R-:W-:Y:S02]  /*0550*/  PLOP3.LUT P3, PT, P0, PT, UP1, 0x80, 0x8 ;  /* 0x000000000008781c */ /* 0x000fe4000076f018 */
[----:B---3--:R-:W-:-:S13]  /*0560*/  ISETP.NE.AND P1, PT, R0, RZ, PT ;  /* 0x000000ff0000720c */ /* 0x008fda0003f25270 */
[----:B------:R-:W-:Y:S05]  /*0570*/  @P1 BRA `(.L_x_9) ;  /* 0x00000000005c1947 */ /* 0x000fea0003800000 */
[----:B------:R-:W-:Y:S01]  /*0580*/  UMOV UR4, 0x400 ;  /* 0x0000040000047882 */ /* 0x000fe20000000000 */
[----:B------:R-:W-:Y:S01]  /*0590*/  UMOV UR8, 0x1 ;  /* 0x0000000100087882 */ /* 0x000fe20000000000 */
[----:B------:R-:W-:Y:S01]  /*05a0*/  UMOV UR6, 0x3 ;  /* 0x0000000300067882 */ /* 0x000fe20000000000 */
[----:B------:R-:W-:Y:S02]  /*05b0*/  ULEA UR4, UR52, UR4, 0x18 ;  /* 0x0000000434047291 */ /* 0x000fe4000f8ec0ff */
[----:B------:R-:W-:-:S04]  /*05c0*/  UIADD3 UR8, UPT, UPT, -UR8, 0x100000, URZ ;  /* 0x0010000008087890 */ /* 0x000fc8000fffe1ff */
[----:B------:R-:W-:Y:S02]  /*05d0*/  USHF.L.U32 UR9, UR8, 0xb, URZ ;  /* 0x0000000b08097899 */ /* 0x000fe400080006ff */
[----:B------:R-:W-:Y:S02]  /*05e0*/  USHF.L.U32 UR8, UR8, 0x1, URZ ;  /* 0x0000000108087899 */ /* 0x000fe400080006ff */
[----:B------:R-:W-:-:S04]  /*05f0*/  UIADD3 UR6, UPT, UPT, -UR6, 0x100000, URZ ;  /* 0x0010000006067890 */ /* 0x000fc8000fffe1ff */
[----:B------:R-:W-:Y:S02]  /*0600*/  USHF.L.U32 UR7, UR6, 0xb, URZ ;  /* 0x0000000b06077899 */ /* 0x000fe400080006ff */
[----:B------:R-:W-:Y:S01]  /*0610*/  USHF.L.U32 UR6, UR6, 0x1, URZ ;  /* 0x0000000106067899 */ /* 0x000fe200080006ff */
[----:B------:R-:W-:Y:S01]  /*0620*/  ELECT P1, URZ, PT ;  /* 0x0000000000ff782f */ /* 0x000fe20003820000 */
[----:B------:R-:W3:Y:S02]  /*0630*/  FENCE.VIEW.ASYNC.S ;  /* 0x00000000000073c6 */ /* 0x000ee40000000000 */
[----:B---3--:R3:W4:Y:S08]  /*0640*/  SYNCS.EXCH.64 URZ, [UR4], UR8 ;  /* 0x0000000804ff75b2 */ /* 0x0087300008000100 */
[----:B------:R3:W1:Y:S01]  /*0650*/  SYNCS.EXCH.64 URZ, [UR4+0x28], UR6 ;  /* 0x0000280604ff75b2 */ /* 0x0006620008000100 */
        /* <DEDUP_REMOVED lines=8> */
[----:B------:R-:W-:Y:S01]  /*06e0*/  NOP ;  /* 0x0000000000007918 */ /* 0x000fe20000000000 */
.L_x_9:
[----:B------:R-:W2:Y:S01]  /*06f0*/  SHFL.IDX PT, R0, R88, RZ, 0x1f ;  /* 0x00001fff58007589 */ /* 0x000ea200000e0000 */
[----:B------:R-:W-:Y:S01]  /*0700*/  NOP ;  /* 0x0000000000007918 */ /* 0x000fe20000000000 */
[----:B--2---:R-:W-:-:S13]  /*0710*/  ISETP.NE.AND P1, PT, R0, 0x1, PT ;  /* 0x000000010000780c */ /* 0x004fda0003f25270 */
[----:B------:R-:W-:Y:S05]  /*0720*/  @P1 BRA `(.L_x_10) ;  /* 0x0000000000541947 */ /* 0x000fea0003800000 */
[----:B---3--:R-:W-:Y:S01]  /*0730*/  UMOV UR4, 0x400 ;  /* 0x0000040000047882 */ /* 0x008fe20000000000 */
        /* <DEDUP_REMOVED lines=10> */
[----:B------:R-:W2:Y:S02]  /*07e0*/  FENCE.VIEW.ASYNC.S ;  /* 0x00000000000073c6 */ /* 0x000ea40000000000 */
[----:B--2---:R2:W3:Y:S08]  /*07f0*/  SYNCS.EXCH.64 URZ, [UR4+0x50], UR8 ;  /* 0x0000500804ff75b2 */ /* 0x0044f00008000100 */
        /* <DEDUP_REMOVED lines=8> */
.L_x_10:
[----:B------:R-:W4:Y:S01]  /*0880*/  SHFL.IDX PT, R0, R88, RZ, 0x1f ;  /* 0x00001fff58007589 */ /* 0x000f2200000e0000 */
[----:B------:R-:W-:Y:S01]  /*0890*/  NOP ;  /* 0x0000000000007918 */ /* 0x000fe20000000000 */
[----:B----4-:R-:W-:-:S13]  /*08a0*/  ISETP.NE.AND P1, PT, R0, 0x3, PT ;  /* 0x000000030000780c */ /* 0x010fda0003f25270 */
[----:B------:R-:W-:Y:S05]  /*08b0*/  @P1 BRA `(.L_x_11) ;  /* 0x00000000002c1947 */ /* 0x000fea0003800000 */
[----:B--23--:R-:W-:Y:S01]  /*08c0*/  UMOV UR6, 0x400 ;  /* 0x0000040000067882 */ /* 0x00cfe20000000000 */
[----:B------:R-:W-:Y:S01]  /*08d0*/  UMOV UR4, 0x20 ;  /* 0x0000002000047882 */ /* 0x000fe20000000000 */
[----:B------:R-:W-:Y:S02]  /*08e0*/  ULEA UR6, UR52, UR6, 0x18 ;  /* 0x0000000634067291 */ /* 0x000fe4000f8ec0ff */
[----:B------:R-:W-:-:S04]  /*08f0*/  UIADD3 UR4, UPT, UPT, -UR4, 0x100000, URZ ;  /* 0x0010000004047890 */ /* 0x000fc8000fffe1ff */
[----:B------:R-:W-:Y:S02]  /*0900*/  USHF.L.U32 UR5, UR4, 0xb, URZ ;  /* 0x0000000b04057899 */ /* 0x000fe400080006ff */
[----:B------:R-:W-:Y:S01]  /*0910*/  USHF.L.U32 UR4, UR4, 0x1, URZ ;  /* 0x0000000104047899 */ /* 0x000fe200080006ff */
[----:B------:R-:W-:Y:S01]  /*0920*/  ELECT P1, URZ, PT ;  /* 0x0000000000ff782f */ /* 0x000fe20003820000 */
[----:B------:R-:W2:Y:S10]  /*0930*/  FENCE.VIEW.ASYNC.S ;  /* 0x00000000000073c6 */ /* 0x000eb40000000000 */
[----:B--2---:R4:W2:Y:S01]  /*0940*/  SYNCS.EXCH.64 URZ, [UR6+0x90], UR4 ;  /* 0x0000900406ff75b2 */ /* 0x0048a20008000100 */
[----:B------:R4:W3:Y:S02]  /*0950*/  SYNCS.EXCH.64 URZ, [UR6+0x98], UR4 ;  /* 0x0000980406ff75b2 */ /* 0x0008e40008000100 */
[----:B----4-:R-:W-:Y:S01]  /*0960*/  NOP ;  /* 0x0000000000007918 */ /* 0x010fe20000000000 */
.L_x_11:
[----:B------:R-:W4:Y:S01]  /*0970*/  SHFL.IDX PT, R0, R88, RZ, 0x1f ;  /* 0x00001fff58007589 */ /* 0x000f2200000e0000 */
[----:B------:R-:W-:Y:S01]  /*0980*/  NOP ;  /* 0x0000000000007918 */ /* 0x000fe20000000000 */
[----:B----4-:R-:W-:-:S13]  /*0990*/  ISETP.NE.AND P1, PT, R0, 0x4, PT ;  /* 0x000000040000780c */ /* 0x010fda0003f25270 */
[----:B------:R-:W-:Y:S05]  /*09a0*/  @P1 BRA `(.L_x_12) ;  /* 0x0000000000481947 */ /* 0x000fea0003800000 */
[----:B--23--:R-:W-:Y:S01]  /*09b0*/  UMOV UR4, 0x720 ;  /* 0x0000072000047882 */ /* 0x00cfe20000000000 */
[----:B------:R-:W-:Y:S01]  /*09c0*/  UMOV UR6, 0x400 ;  /* 0x0000040000067882 */ /* 0x000fe20000000000 */
[----:B------:R-:W-:Y:S01]  /*09d0*/  USEL UR4, UR4, 0x620, UP5 ;  /* 0x0000062004047887 */ /* 0x000fe2000a800000 */
        /* <DEDUP_REMOVED lines=10> */
[----:B--2---:R4:W2:Y:S08]  /*0a80*/  SYNCS.EXCH.64 URZ, [UR6+0xa0], UR8 ;  /* 0x0000a00806ff75b2 */ /* 0x0048b00008000100 */
[----:B------:R4:W3:Y:S01]  /*0a90*/  SYNCS.EXCH.64 URZ, [UR6+0xb0], UR4 ;  /* 0x0000b00406ff75b2 */ /* 0x0008e20008000100 */
[----:B------:R4:W1:Y:S01]  /*0aa0*/  SYNCS.EXCH.64 URZ, [UR6+0xa8], UR8 ;  /* 0x0000a80806ff75b2 */ /* 0x0008620008000100 */
[----:B------:R4:W1:Y:S02]  /*0ab0*/  SYNCS.EXCH.64 URZ, [UR6+0xb8], UR4 ;  /* 0x0000b80406ff75b2 */ /* 0x0008640008000100 */
[----:B----4-:R-:W-:Y:S01]  /*0ac0*/  NOP ;  /* 0x0000000000007918 */ /* 0x010fe20000000000 */
.L_x_12:
[----:B------:R-:W4:Y:S01]  /*0ad0*/  SHFL.IDX PT, R0, R88, RZ, 0x1f ;  /* 0x00001fff58007589 */ /* 0x000f2200000e0000 */
[----:B------:R-:W-:Y:S01]  /*0ae0*/  NOP ;  /* 0x0000000000007918 */ /* 0x000fe20000000000 */
[----:B----4-:R-:W-:-:S13]  /*0af0*/  ISETP.NE.AND P1, PT, R0, 0x5, PT ;  /* 0x000000050000780c */ /* 0x010fda0003f25270 */
[----:B------:R-:W-:Y:S05]  /*0b00*/  @P1 BRA `(.L_x_13) ;  /* 0x0000000000441947 */ /* 0x000fea0003800000 */
[----:B--23--:R-:W-:Y:S01]  /*0b10*/  UMOV UR4, 0x400 ;  /* 0x0000040000047882 */ /* 0x00cfe20000000000 */
        /* <DEDUP_REMOVED lines=16> */
.L_x_13:
[----:B------:R-:W4:Y:S01]  /*0c20*/  SHFL.IDX PT, R0, R88, RZ, 0x1f ;  /* 0x00001fff58007589 */ /* 0x000f2200000e0000 */
[----:B------:R-:W-:Y:S01]  /*0c30*/  ISETP.NE.OR P0, PT, RZ, UR25, !P0 ;  /* 0x00000019ff007c0c */ /* 0x000fe2000c705670 */
        /* <DEDUP_REMOVED lines=12> */
[----:B------:R4:W3:Y:S01]  /*0d00*/  SYNCS.EXCH.64 URZ, [UR4+0xf0], UR6 ;  /* 0x0000f00604ff75b2 */ /* 0x0008e20008000100 */
[----:B------:R4:W1:Y:S01]  /*0d10*/  SYNCS.EXCH.64 URZ, [UR4+0xe8], UR6 ;  /* 0x0000e80604ff75b2 */ /* 0x0008620008000100 */
[----:B------:R4:W1:Y:S02]  /*0d20*/  SYNCS.EXCH.64 URZ, [UR4+0xf8], UR6 ;  /* 0x0000f80604ff75b2 */ /* 0x0008640008000100 */
[----:B----4-:R-:W-:Y:S01]  /*0d30*/  NOP ;  /* 0x0000000000007918 */ /* 0x010fe20000000000 */
.L_x_14:
[----:B------:R-:W-:Y:S01]  /*0d40*/  VOTEU.ALL UP0, P0 ;  /* 0x0000000000ff7886 */ /* 0x000fe20000000000 */
[----:B--23--:R-:W-:Y:S01]  /*0d50*/  UMOV UR4, 0x20 ;  /* 0x0000002000047882 */ /* 0x00cfe20000000000 */
[----:B------:R-:W2:Y:S01]  /*0d60*/  LDCU UR33, c[0x0][0x36c] ;  /* 0x00006d80ff2177ac */ /* 0x000ea20008000800 */
[----:B------:R-:W-:Y:S01]  /*0d70*/  NOP ;  /* 0x0000000000007918 */ /* 0x000fe20000000000 */
[----:B------:R-:W-:Y:S01]  /*0d80*/  LOP3.LUT R0, R103, 0x1f, RZ, 0xc0, !PT ;  /* 0x0000001f67007812 */ /* 0x000fe200078ec0ff */
[----:B------:R-:W-:Y:S01]  /*0d90*/  @!UP0 UMOV UR6, 0x400 ;  /* 0x0000040000068882 */ /* 0x000fe20000000000 */
[----:B------:R-:W-:-:S04]  /*0da0*/  @!UP0 UIADD3 UR4, UPT, UPT, -UR4, 0x100000, URZ ;  /* 0x0010000004048890 */ /* 0x000fc8000fffe1ff */
[----:B------:R-:W-:Y:S02]  /*0db0*/  @!UP0 USHF.L.U32 UR5, UR4, 0xb, URZ ;  /* 0x0000000b04058899 */ /* 0x000fe400080006ff */
[----:B------:R-:W-:Y:S02]  /*0dc0*/  @!UP0 USHF.L.U32 UR4, UR4, 0x1, URZ ;  /* 0x0000000104048899 */ /* 0x000fe400080006ff */
[----:B------:R-:W-:Y:S01]  /*0dd0*/  @!UP0 ULEA UR6, UR52, UR6, 0x18 ;  /* 0x0000000634068291 */ /* 0x000fe2000f8ec0ff */
[----:B------:R-:W-:Y:S01]  /*0de0*/  VOTEU.ALL UP0, P0 ;  /* 0x0000000000ff7886 */ /* 0x000fe20000000000 */
[----:B------:R-:W-:Y:S02]  /*0df0*/  UISETP.NE.AND UP6, UPT, UR25, URZ, UPT ;  /* 0x000000ff1900728c */ /* 0x000fe4000bfc5270 */
[----:B--2---:R-:W-:Y:S01]  /*0e00*/  UISETP.EQ.U32.AND UP1, UPT, UR33, 0x1, UPT ;  /* 0x000000012100788c */ /* 0x004fe2000bf22070 */
[----:B------:R-:W2:Y:S07]  /*0e10*/  FENCE.VIEW.ASYNC.S ;  /* 0x00000000000073c6 */ /* 0x000eae0000000000 */
[----:B--2---:R2:W3:Y:S01]  /*0e20*/  @!UP0 SYNCS.EXCH.64 URZ, [UR6+0x100], UR4 ;  /* 0x0001000406ff85b2 */ /* 0x0044e20008000100 */
[----:B------:R-:W-:Y:S05]  /*0e30*/  BRA.U !UP1, `(.L_x_15) ;  /* 0x0000000109087547 */ /* 0x000fea000b800000 */
[----:B-1-3--:R-:W-:Y:S01]  /*0e40*/  UCGABAR_ARV ;  /* 0x00000000000079c7 */ /* 0x00afe20008000000 */
[----:B------:R-:W-:Y:S05]  /*0e50*/  BRA `(.L_x_16) ;  /* 0x0000000000047947 */ /* 0x000fea0003800000 */
.L_x_15:
[----:B-1-3--:R-:W-:Y:S01]  /*0e60*/  NOP ;  /* 0x0000000000007918 */ /* 0x00afe20000000000 */
.L_x_16:
[----:B------:R-:W1:Y:S01]  /*0e70*/  S2UR UR31, SR_CTAID.X ;  /* 0x00000000001f79c3 */ /* 0x000e620000002500 */
[----:B------:R-:W-:-:S05]  /*0e80*/  CS2R.32 R90, SR_CgaSize ;  /* 0x00000000005a7805 */ /* 0x000fca0000008a00 */
[----:B------:R-:W-:-:S05]  /*0e90*/  IMAD R90, R90, -0xa0, RZ ;  /* 0xffffff605a5a7824 */ /* 0x000fca00078e02ff */
[----:B--2---:R-:W-:-:S14]  /*0ea0*/  R2UR UR5, R90 ;  /* 0x000000005a0572ca */ /* 0x004fdc00000e0000 */
[----:B------:R-:W2:Y:S01]  /*0eb0*/  LDCU UR5, c[0x0][UR5+0x2b0] ;  /* 0x00005600050577ac */ /* 0x000ea20008000800 */
[----:B------:R-:W-:-:S05]  /*0ec0*/  CS2R.32 R90, SR_CgaSize ;  /* 0x00000000005a7805 */ /* 0x000fca0000008a00 */
[----:B------:R-:W-:-:S05]  /*0ed0*/  IMAD R90, R90, -0xa0, RZ ;  /* 0xffffff605a5a7824 */ /* 0x000fca00078e02ff */
[----:B------:R-:W-:-:S14]  /*0ee0*/  R2UR UR4, R90 ;  /* 0x000000005a0472ca */ /* 0x000fdc00000e0000 */
[----:B------:R-:W3:Y:S01]  /*0ef0*/  LDCU UR4, c[0x0][UR4+0x2b4] ;  /* 0x00005680040477ac */ /* 0x000ee20008000800 */
[----:B------:R-:W4:Y:S01]  /*0f00*/  S2UR UR20, SR_CTAID.Y ;  /* 0x00000000001479c3 */ /* 0x000f220000002600 */
[----:B------:R-:W-:-:S05]  /*0f10*/  CS2R.32 R90, SR_CgaSize ;  /* 0x00000000005a7805 */ /* 0x000fca0000008a00 */
[----:B------:R-:W-:-:S05]  /*0f20*/  IMAD R90, R90, -0xa0, RZ ;  /* 0xffffff605a5a7824 */ /* 0x000fca00078e02ff */
[----:B------:R-:W-:-:S14]  /*0f30*/  R2UR UR8, R90 ;  /* 0x000000005a0872ca */ /* 0x000fdc00000e0000 */
[----:B------:R-:W3:Y:S01]  /*0f40*/  LDCU UR8, c[0x0][UR8+0x2a0] ;  /* 0x00005400080877ac */ /* 0x000ee20008000800 */
[----:B------:R-:W-:-:S05]  /*0f50*/  CS2R.32 R90, SR_CgaSize ;  /* 0x00000000005a7805 */ /* 0x000fca0000008a00 */
[----:B------:R-:W-:-:S05]  /*0f60*/  IMAD R90, R90, -0xa0, RZ ;  /* 0xffffff605a5a7824 */ /* 0x000fca00078e02ff */
[----:B------:R-:W-:-:S14]  /*0f70*/  R2UR UR9, R90 ;  /* 0x000000005a0972ca */ /* 0x000fdc00000e0000 */
[----:B------:R-:W3:Y:S01]  /*0f80*/  LDCU UR9, c[0x0][UR9+0x2a4] ;  /* 0x00005480090977ac */ /* 0x000ee20008000800 */
[----:B------:R-:W-:Y:S02]  /*0f90*/  USHF.R.U32.HI UR12, URZ, 0x1, UR52 ;  /* 0x00000001ff0c7899 */ /* 0x000fe40008011634 */
[----:B------:R-:W-:Y:S02]  /*0fa0*/  USHF.R.U32.HI UR11, URZ, 0x2, UR52 ;  /* 0x00000002ff0b7899 */ /* 0x000fe40008011634 */
[----:B------:R-:W-:Y:S02]  /*0fb0*/  USHF.L.U32 UR27, UR52, 0x9, URZ ;  /* 0x00000009341b7899 */ /* 0x000fe400080006ff */
[----:B------:R-:W-:Y:S01]  /*0fc0*/  USHF.L.U32 UR26, UR52, 0xa, URZ ;  /* 0x0000000a341a7899 */ /* 0x000fe200080006ff */
[----:B-1----:R-:W-:Y:S01]  /*0fd0*/  I2FP.F32.U32 R3, UR31 ;  /* 0x0000001f00037c45 */ /* 0x002fe20008201000 */
[----:B------:R-:W1:Y:S04]  /*0fe0*/  LDCU UR28, c[0x0][0xb24] ;  /* 0x00016480ff1c77ac */ /* 0x000e680008000800 */
[----:B--2---:R-:W-:Y:S01]  /*0ff0*/  FMUL R3, R3, UR5 ;  /* 0x0000000503037c20 */ /* 0x004fe20008400000 */
[----:B------:R-:W-:Y:S01]  /*1000*/  ULOP3.LUT UR5, UR52, 0x3, URZ, 0xc0, !UPT ;  /* 0x0000000334057892 */ /* 0x000fe2000f8ec0ff */
[----:B----4-:R-:W-:Y:S01]  /*1010*/  I2FP.F32.U32 R2, UR20 ;  /* 0x0000001400027c45 */ /* 0x010fe20008201000 */
[----:B------:R-:W2:Y:S03]  /*1020*/  LDCU UR45, c[0x0][0xb24] ;  /* 0x00016480ff2d77ac */ /* 0x000ea60008000800 */
[----:B------:R-:W4:Y:S01]  /*1030*/  F2I.U32.TRUNC.NTZ R3, R3 ;  /* 0x0000000300037305 */ /* 0x000f22000020f000 */
[----:B---3--:R-:W-:Y:S01]  /*1040*/  FMUL R2, R2, UR4 ;  /* 0x0000000402027c20 */ /* 0x008fe20008400000 */
[----:B------:R-:W-:-:S02]  /*1050*/  ULOP3.LUT UR4, UR48, 0x4, UR52, 0xf8, !UPT ;  /* 0x0000000430047892 */ /* 0x000fc4000f8ef834 */
[----:B------:R-:W-:Y:S02]  /*1060*/  UISETP.GT.U32.AND UP1, UPT, UR5, 0xffff, UPT ;  /* 0x0000ffff0500788c */ /* 0x000fe4000bf24070 */
[----:B------:R-:W-:Y:S02]  /*1070*/  UISETP.GT.U32.AND UP0, UPT, UR4, 0xffff, UPT ;  /* 0x0000ffff0400788c */ /* 0x000fe4000bf04070 */
[----:B------:R-:W3:Y:S01]  /*1080*/  F2I.U32.TRUNC.NTZ R2, R2 ;  /* 0x0000000200027305 */ /* 0x000ee2000020f000 */
[----:B------:R-:W-:Y:S02]  /*1090*/  USEL UR24, UR5, 0xffff, !UP1 ;  /* 0x0000ffff05187887 */ /* 0x000fe4000c800000 */
[----:B------:R-:W-:Y:S01]  /*10a0*/  USEL UR21, UR4, 0xffff, !UP0 ;  /* 0x0000ffff04157887 */ /* 0x000fe2000c000000 */
[----:B------:R-:W1:Y:S01]  /*10b0*/  LDCU UR32, c[0x0][0xb30] ;  /* 0x00016600ff2077ac */ /* 0x000e620008000800 */
[----:B----4-:R-:W-:Y:S02]  /*10c0*/  R2UR UR6, R3 ;  /* 0x00000000030672ca */ /* 0x010fe400000e0000 */
[----:B------:R-:W-:Y:S01]  /*10d0*/  PRMT R3, RZ, 0x7610, R3 ;  /* 0x00007610ff037816 */ /* 0x000fe20000000003 */
[----:B------:R-:W-:Y:S01]  /*10e0*/  UMOV UR13, 0x11 ;  /* 0x00000011000d7882 */ /* 0x000fe20000000000 */
[----:B------:R-:W-:Y:S01]  /*10f0*/  UMOV UR14, 0x5 ;  /* 0x00000005000e7882 */ /* 0x000fe20000000000 */
[----:B---3--:R-:W-:-:S02]  /*1100*/  R2UR UR7, R2 ;  /* 0x00000000020772ca */ /* 0x008fc400000e0000 */
[----:B------:R-:W-:-:S06]  /*1110*/  PRMT R2, RZ, 0x7610, R2 ;  /* 0x00007610ff027816 */ /* 0x000fcc0000000002 */
[----:B------:R-:W-:-:S04]  /*1120*/  UIADD3 UR5, UPT, UPT, -UR6, URZ, URZ ;  /* 0x000000ff06057290 */ /* 0x000fc8000fffe1ff */
[----:B------:R-:W-:Y:S02]  /*1130*/  UIMAD UR5, UR8, UR5, UR31 ;  /* 0x00000005080572a4 */ /* 0x000fe4000f8e021f */
[----:B------:R-:W-:-:S04]  /*1140*/  UIADD3 UR4, UPT, UPT, -UR7, URZ, URZ ;  /* 0x000000ff07047290 */ /* 0x000fc8000fffe1ff */
[----:B------:R-:W-:Y:S01]  /*1150*/  IMAD.U32 R90, RZ, RZ, UR5 ;  /* 0x00000005ff5a7e24 */ /* 0x000fe2000f8e00ff */
[----:B------:R-:W-:-:S06]  /*1160*/  UIMAD UR4, UR9, UR4, UR20 ;  /* 0x00000004090472a4 */ /* 0x000fcc000f8e0214 */
[----:B------:R-:W-:Y:S01]  /*1170*/  IMAD.U32 R89, RZ, RZ, UR4 ;  /* 0x00000004ff597e24 */ /* 0x000fe2000f8e00ff */
[----:B-12---:R-:W-:Y:S06]  /*1180*/  BRA.U UP6, `(.L_x_17) ;  /* 0x00000001066c7547 */ /* 0x006fec000b800000 */
[----:B------:R-:W-:Y:S02]  /*1190*/  R2UR UR15, R89 ;  /* 0x00000000590f72ca */ /* 0x000fe400000e0000 */
[----:B------:R-:W-:-:S11]  /*11a0*/  R2UR UR5, R90 ;  /* 0x000000005a0572ca */ /* 0x000fd600000e0000 */
[----:B------:R-:W-:Y:S02]  /*11b0*/  UISETP.NE.AND UP0, UPT, UR15, URZ, UPT ;  /* 0x000000ff0f00728c */ /* 0x000fe4000bf05270 */
[----:B------:R-:W-:Y:S02]  /*11c0*/  UISETP.NE.AND UP2, UPT, UR15, 0x1, UPT ;  /* 0x000000010f00788c */ /* 0x000fe4000bf45270 */
[----:B------:R-:W-:Y:S02]  /*11d0*/  ULOP3.LUT UR4, UR5, 0x2, URZ, 0x3c, !UPT ;  /* 0x0000000205047892 */ /* 0x000fe4000f8e3cff */
[----:B------:R-:W-:Y:S02]  /*11e0*/  UISETP.GT.U32.AND UP4, UPT, UR5, 0x1, UP0 ;  /* 0x000000010500788c */ /* 0x000fe40008784070 */
[----:B------:R-:W-:Y:S02]  /*11f0*/  UISETP.GT.U32.AND UP3, UPT, UR5, 0x1, UP2 ;  /* 0x000000010500788c */ /* 0x000fe40009764070 */
[----:B------:R-:W-:-:S02]  /*1200*/  UISETP.GT.U32.AND UP1, UPT, UR4, 0x1, UP0 ;  /* 0x000000010400788c */ /* 0x000fc40008724070 */
[----:B------:R-:W-:Y:S02]  /*1210*/  ULOP3.LUT UR10, UR5, 0xfffffffe, URZ, 0xc0, !UPT ;  /* 0xfffffffe050a7892 */ /* 0x000fe4000f8ec0ff */
[----:B------:R-:W-:Y:S02]  /*1220*/  UISETP.GT.U32.AND UP0, UPT, UR4, 0x1, UP2 ;  /* 0x000000010400788c */ /* 0x000fe40009704070 */
[----:B------:R-:W-:Y:S02]  /*1230*/  USEL UR6, URZ, 0x1, UP4 ;  /* 0x00000001ff067887 */ /* 0x000fe4000a000000 */
[----:B------:R-:W-:Y:S02]  /*1240*/  USEL UR5, URZ, 0x10, UP3 ;  /* 0x00000010ff057887 */ /* 0x000fe40009800000 */
[----:B------:R-:W-:Y:S02]  /*1250*/  USEL UR4, URZ, 0x2, UP4 ;  /* 0x00000002ff047887 */ /* 0x000fe4000a000000 */
[----:B------:R-:W-:-:S02]  /*1260*/  USEL UR9, URZ, 0x20, UP3 ;  /* 0x00000020ff097887 */ /* 0x000fc40009800000 */
[----:B------:R-:W-:Y:S02]  /*1270*/  USEL UR8, URZ, 0x4, UP1 ;  /* 0x00000004ff087887 */ /* 0x000fe40008800000 */
[----:B------:R-:W-:Y:S02]  /*1280*/  UIADD3 UR4, UPT, UPT, UR4, UR5, UR6 ;  /* 0x0000000504047290 */ /* 0x000fe4000fffe006 */
[----:B------:R-:W-:Y:S02]  /*1290*/  USEL UR6, URZ, 0x8, UP1 ;  /* 0x00000008ff067887 */ /* 0x000fe40008800000 */
[----:B------:R-:W-:Y:S02]  /*12a0*/  USEL UR7, URZ, 0x40, UP0 ;  /* 0x00000040ff077887 */ /* 0x000fe40008000000 */
[----:B------:R-:W-:Y:S02]  /*12b0*/  UIADD3 UR5, UPT, UPT, UR8, UR9, UR4 ;  /* 0x0000000908057290 */ /* 0x000fe4000fffe004 */
[----:B------:R-:W-:-:S02]  /*12c0*/  ULEA UR4, UR15, UR10, 0x2 ;  /* 0x0000000a0f047291 */ /* 0x000fc4000f8e10ff */
[----:B------:R-:W-:Y:S02]  /*12d0*/  USEL UR8, URZ, 0x80, UP0 ;  /* 0x00000080ff087887 */ /* 0x000fe40008000000 */
[----:B------:R-:W-:-:S03]  /*12e0*/  UIADD3 UR5, UPT, UPT, UR6, UR7, UR5 ;  /* 0x0000000706057290 */ /* 0x000fc6000fffe005 */
[----:B------:R-:W-:Y:S01]  /*12f0*/  UMOV UR6, 0x3 ;  /* 0x0000000300067882 */ /* 0x000fe20000000000 */
[----:B------:R-:W-:Y:S02]  /*1300*/  UIADD3 UR5, UPT, UPT, UR5, UR8, URZ ;  /* 0x0000000805057290 */ /* 0x000fe4000fffe0ff */
[----:B------:R-:W-:-:S04]  /*1310*/  USHF.L.U32 UR4, UR6, UR4, URZ ;  /* 0x0000000406047299 */ /* 0x000fc800080006ff */
[----:B------:R-:W-:Y:S02]  /*1320*/  IMAD.U32 R3, RZ, RZ, UR5 ;  /* 0x00000005ff037e24 */ /* 0x000fe4000f8e00ff */
[----:B------:R-:W-:-:S07]  /*1330*/  IMAD.U32 R2, RZ, RZ, UR4 ;  /* 0x00000004ff027e24 */ /* 0x000fce000f8e00ff */
.L_x_17:
[----:B------:R-:W1:Y:S01]  /*1340*/  S2UR UR36, SR_CTAID.Z ;  /* 0x00000000002479c3 */ /* 0x000e620000002700 */
[----:B------:R-:W-:Y:S02]  /*1350*/  UISETP.GE.AND UP0, UPT, UR28, 0x1, UPT ;  /* 0x000000011c00788c */ /* 0x000fe4000bf06270 */
[----:B------:R-:W-:Y:S02]  /*1360*/  ULOP3.LUT UR24, UR24, 0xffff, URZ, 0xc0, !UPT ;  /* 0x0000ffff18187892 */ /* 0x000fe4000f8ec0ff */
[----:B------:R-:W-:Y:S02]  /*1370*/  ULOP3.LUT UR21, UR21, 0xffff, URZ, 0xc0, !UPT ;  /* 0x0000ffff15157892 */ /* 0x000fe4000f8ec0ff */
[----:B------:R-:W-:Y:S02]  /*1380*/  UISETP.NE.AND UP3, UPT, UR25, 0x2, UPT ;  /* 0x000000021900788c */ /* 0x000fe4000bf65270 */
[----:B------:R-:W-:Y:S02]  /*1390*/  ULOP3.LUT UR29, UR12, 0x1, URZ, 0xc0, !UPT ;  /* 0x000000010c1d7892 */ /* 0x000fe4000f8ec0ff */
[----:B------:R-:W-:-:S02]  /*13a0*/  ULOP3.LUT UR44, UR11, 0x1, URZ, 0xc0, !UPT ;  /* 0x000000010b2c7892 */ /* 0x000fc4000f8ec0ff */
[----:B------:R-:W-:Y:S02]  /*13b0*/  ULOP3.LUT UR27, UR27, 0x800, URZ, 0xc0, !UPT ;  /* 0x000008001b1b7892 */ /* 0x000fe4000f8ec0ff */
[----:B------:R-:W-:Y:S02]  /*13c0*/  ULOP3.LUT UR26, UR26, 0x800, URZ, 0xc0, !UPT ;  /* 0x000008001a1a7892 */ /* 0x000fe4000f8ec0ff */
[----:B------:R-:W-:Y:S02]  /*13d0*/  USHF.L.U32 UR24, UR13, UR24, URZ ;  /* 0x000000180d187299 */ /* 0x000fe400080006ff */
[----:B------:R-:W-:Y:S01]  /*13e0*/  USHF.L.U32 UR21, UR14, UR21, URZ ;  /* 0x000000150e157299 */ /* 0x000fe200080006ff */
[----:B------:R-:W-:Y:S01]  /*13f0*/  UMOV UR16, UR31 ;  /* 0x0000001f00107c82 */ /* 0x000fe20008000000 */
[----:B------:R-:W-:Y:S10]  /*1400*/  BRA.U !UP0, `(.L_x_18) ;  /* 0x0000000108d47547 */ /* 0x000ff4000b800000 */
[----:B------:R-:W2:Y:S01]  /*1410*/  LDCU.128 UR12, c[0x0][0xb10] ;  /* 0x00016200ff0c77ac */ /* 0x000ea20008000c00 */
[----:B------:R-:W3:Y:S01]  /*1420*/  LDCU UR6, c[0x0][0x370] ;  /* 0x00006e00ff0677ac */ /* 0x000ee20008000800 */
[----:B------:R-:W4:Y:S01]  /*1430*/  LDCU UR5, c[0x0][0x374] ;  /* 0x00006e80ff0577ac */ /* 0x000f220008000800 */
[----:B------:R-:W1:Y:S01]  /*1440*/  LDCU UR30, c[0x0][0xb0c] ;  /* 0x00016180ff1e77ac */ /* 0x000e620008000800 */
[----:B------:R-:W1:Y:S01]  /*1450*/  LDCU UR4, c[0x0][0xb20] ;  /* 0x00016400ff0477ac */ /* 0x000e620008000800 */
[----:B------:R-:W1:Y:S01]  /*1460*/  LDCU.64 UR8, c[0x0][0xb28] ;  /* 0x00016500ff0877ac */ /* 0x000e620008000a00 */
[----:B--2---:R-:W-:Y:S02]  /*1470*/  UISETP.NE.AND UP0, UPT, UR14, 0x1, UPT ;  /* 0x000000010e00788c */ /* 0x004fe4000bf05270 */
[----:B----4-:R-:W-:Y:S02]  /*1480*/  UIMAD.WIDE.U32 UR10, UR5, UR15, URZ ;  /* 0x0000000f050a72a5 */ /* 0x010fe4000f8e00ff */
[----:B---3--:R-:W-:-:S02]  /*1490*/  UIMAD.WIDE.U32 UR18, UR6, UR12, URZ ;  /* 0x0000000c061272a5 */ /* 0x008fc4000f8e00ff */
[----:B-1----:R-:W-:Y:S02]  /*14a0*/  UISETP.NE.AND UP1, UPT, UR30, 0x1, UPT ;  /* 0x000000011e00788c */ /* 0x002fe4000bf25270 */
[----:B------:R-:W-:Y:S01]  /*14b0*/  UISETP.NE.AND UP2, UPT, UR28, 0x1, UPT ;  /* 0x000000011c00788c */ /* 0x000fe2000bf45270 */
[----:B------:R-:W-:Y:S02]  /*14c0*/  UMOV UR10, UR11 ;  /* 0x0000000b000a7c82 */ /* 0x000fe40008000000 */
[----:B------:R-:W-:Y:S01]  /*14d0*/  UMOV UR18, UR19 ;  /* 0x0000001300127c82 */ /* 0x000fe20008000000 */
[----:B------:R-:W-:Y:S02]  /*14e0*/  @UP0 USHF.R.U32.HI UR5, URZ, UR4, UR10 ;  /* 0x00000004ff050299 */ /* 0x000fe4000801160a */
[----:B------:R-:W-:Y:S02]  /*14f0*/  UIMAD.WIDE.U32 UR22, UR20, UR15, URZ ;  /* 0x0000000f141672a5 */ /* 0x000fe4000f8e00ff */
[----:B------:R-:W-:-:S02]  /*1500*/  UIMAD.WIDE.U32 UR10, UR5, UR8, URZ ;  /* 0x00000008050a72a5 */ /* 0x000fc4000f8e00ff */
[----:B------:R-:W-:Y:S02]  /*1510*/  @UP1 USHF.R.U32.HI UR6, URZ, UR13, UR18 ;  /* 0x0000000dff061299 */ /* 0x000fe40008011612 */
[----:B------:R-:W-:Y:S02]  /*1520*/  UIMAD.WIDE.U32 UR16, UR31, UR12, URZ ;  /* 0x0000000c1f1072a5 */ /* 0x000fe4000f8e00ff */
[----:B------:R-:W-:Y:S01]  /*1530*/  UIMAD.WIDE.U32 UR18, UR6, UR8, URZ ;  /* 0x00000008061272a5 */ /* 0x000fe2000f8e00ff */
[----:B------:R-:W-:Y:S01]  /*1540*/  UMOV UR22, UR23 ;  /* 0x0000001700167c82 */ /* 0x000fe20008000000 */
[----:B------:R-:W-:Y:S01]  /*1550*/  UMOV UR10, UR11 ;  /* 0x0000000b000a7c82 */ /* 0x000fe20008000000 */
[----:B------:R-:W-:Y:S02]  /*1560*/  USHF.R.U32.HI UR22, URZ, UR4, UR22 ;  /* 0x00000004ff167299 */ /* 0x000fe40008011616 */
[----:B------:R-:W-:Y:S02]  /*1570*/  @UP2 USHF.R.U32.HI UR5, URZ, UR9, UR10 ;  /* 0x00000009ff052299 */ /* 0x000fe4000801160a */
[----:B------:R-:W-:Y:S01]  /*1580*/  UMOV UR7, UR19 ;  /* 0x0000001300077c82 */ /* 0x000fe20008000000 */
[----:B------:R-:W-:Y:S01]  /*1590*/  UMOV UR16, UR17 ;  /* 0x0000001100107c82 */ /* 0x000fe20008000000 */
[----:B------:R-:W-:-:S02]  /*15a0*/  @UP2 USHF.R.U32.HI UR6, URZ, UR9, UR7 ;  /* 0x00000009ff062299 */ /* 0x000fc40008011607 */
[----:B------:R-:W-:Y:S02]  /*15b0*/  USHF.R.U32.HI UR16, URZ, UR13, UR16 ;  /* 0x0000000dff107299 */ /* 0x000fe40008011610 */
[----:B------:R-:W-:Y:S02]  /*15c0*/  USEL UR4, UR20, UR22, !UP0 ;  /* 0x0000001614047287 */ /* 0x000fe4000c000000 */
[----:B------:R-:W-:Y:S02]  /*15d0*/  UIMAD UR7, UR5, UR28, URZ ;  /* 0x0000001c050772a4 */ /* 0x000fe4000f8e02ff */
[----:B------:R-:W-:Y:S02]  /*15e0*/  USEL UR5, UR31, UR16, !UP1 ;  /* 0x000000101f057287 */ /* 0x000fe4000c800000 */
[----:B------:R-:W-:Y:S02]  /*15f0*/  UIMAD UR12, UR6, UR28, URZ ;  /* 0x0000001c060c72a4 */ /* 0x000fe4000f8e02ff */
[----:B------:R-:W-:-:S02]  /*1600*/  UISETP.GE.AND UP0, UPT, UR4, UR7, UPT ;  /* 0x000000070400728c */ /* 0x000fc4000bf06270 */
[----:B------:R-:W-:Y:S02]  /*1610*/  UIMAD.WIDE.U32 UR10, UR4, UR8, URZ ;  /* 0x00000008040a72a5 */ /* 0x000fe4000f8e00ff */
[----:B------:R-:W-:Y:S02]  /*1620*/  UISETP.GE.OR UP0, UPT, UR5, UR12, UP0 ;  /* 0x0000000c0500728c */ /* 0x000fe40008706670 */
[----:B------:R-:W-:Y:S02]  /*1630*/  UIMAD.WIDE.U32 UR12, UR5, UR8, URZ ;  /* 0x00000008050c72a5 */ /* 0x000fe4000f8e00ff */
[----:B------:R-:W-:Y:S01]  /*1640*/  UIADD3 UR10, UPT, UPT, -UR4, URZ, URZ ;  /* 0x000000ff040a7290 */ /* 0x000fe2000fffe1ff */
[----:B------:R-:W-:Y:S01]  /*1650*/  UMOV UR8, UR11 ;  /* 0x0000000b00087c82 */ /* 0x000fe20008000000 */
[----:B------:R-:W-:Y:S02]  /*1660*/  UIADD3 UR16, UPT, UPT, -UR5, URZ, URZ ;  /* 0x000000ff05107290 */ /* 0x000fe4000fffe1ff */
[----:B------:R-:W-:-:S03]  /*1670*/  USHF.R.U32.HI UR8, URZ, UR9, UR8 ;  /* 0x00000009ff087299 */ /* 0x000fc60008011608 */
[----:B------:R-:W-:Y:S01]  /*1680*/  @!UP0 UMOV UR7, UR13 ;  /* 0x0000000d00078c82 */ /* 0x000fe20008000000 */
[----:B------:R-:W-:Y:S02]  /*1690*/  UIMAD UR20, UR14, UR10, UR20 ;  /* 0x0000000a0e1472a4 */ /* 0x000fe4000f8e0214 */
[----:B------:R-:W-:Y:S02]  /*16a0*/  USEL UR8, UR4, UR8, !UP2 ;  /* 0x0000000804087287 */ /* 0x000fe4000d000000 */
[----:B------:R-:W-:Y:S02]  /*16b0*/  @!UP0 USHF.R.U32.HI UR7, URZ, UR9, UR7 ;  /* 0x00000009ff078299 */ /* 0x000fe40008011607 */
[----:B------:R-:W-:Y:S02]  /*16c0*/  UIADD3 UR9, UPT, UPT, -UR8, URZ, URZ ;  /* 0x000000ff08097290 */ /* 0x000fe4000fffe1ff */
[----:B------:R-:W-:Y:S02]  /*16d0*/  @!UP0 USEL UR7, UR5, UR7, !UP2 ;  /* 0x0000000705078287 */ /* 0x000fe4000d000000 */
[----:B------:R-:W-:-:S02]  /*16e0*/  UIMAD UR9, UR28, UR9, UR4 ;  /* 0x000000091c0972a4 */ /* 0x000fc4000f8e0204 */
[----:B------:R-:W-:Y:S02]  /*16f0*/  @!UP0 UIADD3 UR8, UPT, UPT, UR8, -UR7, URZ ;  /* 0x8000000708088290 */ /* 0x000fe4000fffe0ff */
[----:B------:R-:W-:Y:S02]  /*1700*/  @!UP0 UIMAD UR6, UR9, UR6, UR7 ;  /* 0x00000006090682a4 */ /* 0x000fe4000f8e0207 */
[----:B------:R-:W-:Y:S02]  /*1710*/  @!UP0 UIMAD UR4, UR8, UR28, UR5 ;  /* 0x0000001c080482a4 */ /* 0x000fe4000f8e0205 */
[----:B------:R-:W-:Y:S02]  /*1720*/  UIMAD UR16, UR30, UR16, UR31 ;  /* 0x000000101e1072a4 */ /* 0x000fe4000f8e021f */
[----:B------:R-:W-:Y:S01]  /*1730*/  UIMAD UR20, UR4, UR14, UR20 ;  /* 0x0000000e041472a4 */ /* 0x000fe2000f8e0214 */
[----:B------:R-:W-:Y:S02]  /*1740*/  @!UP0 UMOV UR5, UR6 ;  /* 0x0000000600058c82 */ /* 0x000fe40008000000 */
[----:B------:R-:W-:-:S12]  /*1750*/  UIMAD UR16, UR5, UR30, UR16 ;  /* 0x0000001e051072a4 */ /* 0x000fd8000f8e0210 */
.L_x_18:
[----:B------:R-:W-:-:S09]  /*1760*/  UISETP.NE.AND UP0, UPT, UR32, 0x1, UPT ;  /* 0x000000012000788c */ /* 0x000fd2000bf05270 */
[----:B------:R-:W-:Y:S05]  /*1770*/  BRA.U UP0, `(.L_x_19) ;  /* 0x0000000100447547 */ /* 0x000fea000b800000 */
[----:B------:R-:W2:Y:S01]  /*1780*/  LDCU.128 UR8, c[0x0][0xb10] ;  /* 0x00016200ff0877ac */ /* 0x000ea20008000c00 */
[----:B------:R-:W3:Y:S01]  /*1790*/  LDCU UR12, c[0x0][0xb0c] ;  /* 0x00016180ff0c77ac */ /* 0x000ee20008000800 */
[----:B------:R-:W4:Y:S01]  /*17a0*/  LDCU UR13, c[0x0][0xb20] ;  /* 0x00016400ff0d77ac */ /* 0x000f220008000800 */
[----:B--2---:R-:W-:Y:S02]  /*17b0*/  UIMAD.WIDE.U32 UR6, UR16, UR8, URZ ;  /* 0x00000008100672a5 */ /* 0x004fe4000f8e00ff */
[----:B------:R-:W-:Y:S02]  /*17c0*/  UIMAD.WIDE.U32 UR4, UR20, UR11, URZ ;  /* 0x0000000b140472a5 */ /* 0x000fe4000f8e00ff */
[----:B---3--:R-:W-:Y:S02]  /*17d0*/  UISETP.NE.AND UP1, UPT, UR12, 0x1, UPT ;  /* 0x000000010c00788c */ /* 0x008fe4000bf25270 */
[----:B------:R-:W-:Y:S01]  /*17e0*/  UISETP.NE.AND UP0, UPT, UR10, 0x1, UPT ;  /* 0x000000010a00788c */ /* 0x000fe2000bf05270 */
[----:B------:R-:W-:-:S02]  /*17f0*/  UMOV UR6, UR7 ;  /* 0x0000000700067c82 */ /* 0x000fc40008000000 */
[----:B------:R-:W-:Y:S01]  /*1800*/  UMOV UR4, UR5 ;  /* 0x0000000500047c82 */ /* 0x000fe20008000000 */
[----:B------:R-:W-:Y:S02]  /*1810*/  USHF.R.U32.HI UR9, URZ, UR9, UR6 ;  /* 0x00000009ff097299 */ /* 0x000fe40008011606 */
[----:B----4-:R-:W-:Y:S02]  /*1820*/  USHF.R.U32.HI UR4, URZ, UR13, UR4 ;  /* 0x0000000dff047299 */ /* 0x010fe40008011604 */
[----:B------:R-:W-:Y:S02]  /*1830*/  USEL UR5, UR16, UR9, !UP1 ;  /* 0x0000000910057287 */ /* 0x000fe4000c800000 */
[----:B------:R-:W-:-:S04]  /*1840*/  USEL UR4, UR20, UR4, !UP0 ;  /* 0x0000000414047287 */ /* 0x000fc8000c000000 */
[----:B------:R-:W-:Y:S02]  /*1850*/  UIADD3 UR6, UPT, UPT, -UR4, UR5, URZ ;  /* 0x0000000504067290 */ /* 0x000fe4000fffe1ff */
[----:B------:R-:W-:Y:S02]  /*1860*/  UIADD3 UR4, UPT, UPT, UR4, -UR5, URZ ;  /* 0x8000000504047290 */ /* 0x000fe4000fffe0ff */
[----:B------:R-:W-:Y:S02]  /*1870*/  UIMAD UR20, UR6, UR10, UR20 ;  /* 0x0000000a061472a4 */ /* 0x000fe4000f8e0214 */
[----:B------:R-:W-:-:S12]  /*1880*/  UIMAD UR16, UR4, UR12, UR16 ;  /* 0x0000000c041072a4 */ /* 0x000fd8000f8e0210 */
.L_x_19:
[----:B------:R-:W-:-:S09]  /*1890*/  UISETP.EQ.U32.AND UP0, UPT, UR33, 0x1, UPT ;  /* 0x000000012100788c */ /* 0x000fd2000bf02070 */
[----:B------:R-:W-:Y:S05]  /*18a0*/  BRA.U !UP0, `(.L_x_20) ;  /* 0x00000001080c7547 */ /* 0x000fea000b800000 */
[----:B------:R-:W-:Y:S01]  /*18b0*/  UCGABAR_WAIT ;  /* 0x0000000000007dc7 */ /* 0x000fe20008000000 */
[----:B------:R-:W-:Y:S01]  /*18c0*/  CCTL.IVALL ;  /* 0x00000000ff00798f */ /* 0x000fe20002000000 */
[----:B------:R-:W-:Y:S05]  /*18d0*/  BRA `(.L_x_21) ;  /* 0x0000000000047947 */ /* 0x000fea0003800000 */
.L_x_20:
[----:B------:R-:W-:Y:S06]  /*18e0*/  BAR.SYNC.DEFER_BLOCKING 0x0 ;  /* 0x0000000000007b1d */ /* 0x000fec0000010000 */
.L_x_21:
[----:B------:R-:W-:Y:S05]  /*18f0*/  BRA.U UP3, `(.L_x_22) ;  /* 0x0000001503307547 */ /* 0x000fea000b800000 */
[----:B------:R-:W2:Y:S01]  /*1900*/  LDCU UR6, c[0x0][0x38c] ;  /* 0x00007180ff0677ac */ /* 0x000ea20008000800 */
[----:B------:R-:W-:Y:S01]  /*1910*/  PLOP3.LUT P1, PT, PT, PT, UP5, 0x80, 0x8 ;  /* 0x000000000008781c */ /* 0x000fe20003f2f058 */
[----:B------:R-:W-:Y:S01]  /*1920*/  IMAD.MOV.U32 R12, RZ, RZ, 0x1 ;  /* 0x00000001ff0c7424 */ /* 0x000fe200078e00ff */
[----:B------:R-:W-:Y:S01]  /*1930*/  ISETP.NE.AND P2, PT, R0, RZ, P3 ;  /* 0x000000ff0000720c */ /* 0x000fe20001f45270 */
[----:B------:R-:W-:Y:S01]  /*1940*/  USHF.L.U32 UR7, UR31, 0x7, URZ ;  /* 0x000000071f077899 */ /* 0x000fe200080006ff */
[----:B------:R-:W-:Y:S01]  /*1950*/  PLOP3.LUT P1, PT, P1, PT, PT, 0x8, 0x80 ;  /* 0x000000000080781c */ /* 0x000fe20000f2e170 */
[----:B------:R-:W-:Y:S01]  /*1960*/  UISETP.NE.AND UP1, UPT, UR25, URZ, UPT ;  /* 0x000000ff1900728c */ /* 0x000fe2000bf25270 */
[----:B------:R-:W-:Y:S01]  /*1970*/  CS2R R10, SRZ ;  /* 0x00000000000a7805 */ /* 0x000fe2000001ff00 */
[----:B------:R-:W-:Y:S01]  /*1980*/  IMAD.MOV.U32 R9, RZ, RZ, RZ ;  /* 0x000000ffff097224 */ /* 0x000fe200078e00ff */
[----:B------:R-:W3:Y:S01]  /*1990*/  LDCU UR40, c[0x0][0x370] ;  /* 0x00006e00ff2877ac */ /* 0x000ee20008000800 */
[----:B------:R-:W-:Y:S01]  /*19a0*/  IMAD.MOV.U32 R8, RZ, RZ, 0x1 ;  /* 0x00000001ff087424 */ /* 0x000fe200078e00ff */
[----:B------:R-:W-:Y:S01]  /*19b0*/  USEL UR25, UR46, 0x2, UP1 ;  /* 0x000000022e197887 */ /* 0x000fe20008800000 */
[----:B------:R-:W4:Y:S01]  /*19c0*/  LDCU.64 UR30, c[0x0][0x348] ;  /* 0x00006900ff1e77ac */ /* 0x000f220008000a00 */
[----:B--2---:R-:W-:-:S02]  /*19d0*/  UIADD3 UR5, UPT, UPT, UR6, 0x1f, URZ ;  /* 0x0000001f06057890 */ /* 0x004fc4000fffe0ff */
[----:B------:R-:W-:Y:S02]  /*19e0*/  UIADD3 UR48, UPT, UPT, UR6, 0x3e, URZ ;  /* 0x0000003e06307890 */ /* 0x000fe4000fffe0ff */
[----:B------:R-:W-:Y:S01]  /*19f0*/  USHF.R.S32.HI UR4, URZ, 0x1f, UR5 ;  /* 0x0000001fff047899 */ /* 0x000fe20008011405 */
[----:B------:R-:W2:Y:S03]  /*1a00*/  LDCU UR39, c[0x0][0x374] ;  /* 0x00006e80ff2777ac */ /* 0x000ea60008000800 */
[----:B------:R-:W-:Y:S02]  /*1a10*/  ULEA.HI UR4, UR4, UR5, URZ, 0x5 ;  /* 0x0000000504047291 */ /* 0x000fe4000f8f28ff */
[----:B------:R-:W-:Y:S02]  /*1a20*/  ULOP3.LUT UR5, UR7, 0x80, URZ, 0xc0, !UPT ;  /* 0x0000008007057892 */ /* 0x000fe4000f8ec0ff */
[----:B------:R-:W-:-:S02]  /*1a30*/  USHF.R.S32.HI UR42, URZ, 0x5, UR4 ;  /* 0x00000005ff2a7899 */ /* 0x000fc40008011404 */
[----:B------:R-:W-:Y:S02]  /*1a40*/  UIADD3 UR4, UPT, UPT, UR6, -0x1, URZ ;  /* 0xffffffff06047890 */ /* 0x000fe4000fffe0ff */
[----:B------:R-:W-:Y:S02]  /*1a50*/  UISETP.LT.U32.AND UP0, UPT, UR42, 0x5, UPT ;  /* 0x000000052a00788c */ /* 0x000fe4000bf01070 */
[----:B------:R-:W-:Y:S02]  /*1a60*/  UISETP.GE.U32.AND UP2, UPT, UR4, -0x3f, UPT ;  /* 0xffffffc10400788c */ /* 0x000fe4000bf46070 */
[----:B------:R-:W-:Y:S02]  /*1a70*/  USEL UR41, UR42, 0x5, UP0 ;  /* 0x000000052a297887 */ /* 0x000fe40008000000 */
[----:B------:R-:W-:Y:S02]  /*1a80*/  ULEA UR47, UR29, UR5, 0x6 ;  /* 0x000000051d2f7291 */ /* 0x000fe4000f8e30ff */
[----:B------:R-:W-:-:S02]  /*1a90*/  UIADD3 UR4, UPT, UPT, UR41, -0x1, URZ ;  /* 0xffffffff29047890 */ /* 0x000fc4000fffe0ff */
[----:B------:R-:W-:Y:S02]  /*1aa0*/  ULEA UR44, UR44, UR5, 0x6 ;  /* 0x000000052c2c7291 */ /* 0x000fe4000f8e30ff */
[----:B------:R-:W-:Y:S02]  /*1ab0*/  UIADD3 UR46, UPT, UPT, UR42, -UR41, URZ ;  /* 0x800000292a2e7290 */ /* 0x000fe4000fffe0ff */
[----:B------:R-:W-:Y:S01]  /*1ac0*/  @UP2 UIADD3 UR4, UPT, UPT, UR41, URZ, URZ ;  /* 0x000000ff29042290 */ /* 0x000fe2000fffe0ff */
[----:B------:R-:W-:-:S03]  /*1ad0*/  UMOV UR7, URZ ;  /* 0x000000ff00077c82 */ /* 0x000fc60008000000 */
[----:B------:R-:W-:Y:S02]  /*1ae0*/  UIADD3 UR29, UPT, UPT, UR4, 0x1, URZ ;  /* 0x00000001041d7890 */ /* 0x000fe4000fffe0ff */
[----:B--234-:R-:W-:-:S12]  /*1af0*/  UIADD3 UR43, UPT, UPT, -UR4, URZ, URZ ;  /* 0x000000ff042b7290 */ /* 0x01cfd8000fffe1ff */
.L_x_42:
[----:B------:R-:W-:Y:S01]  /*1b00*/  UISETP.NE.AND UP0, UPT, UR52, URZ, UPT ;  /* 0x000000ff3400728c */ /* 0x000fe2000bf05270 */
[----:B------:R-:W2:Y:S08]  /*1b10*/  S2UR UR52, SR_CgaCtaId ;  /* 0x00000000003479c3 */ /* 0x000eb00000008800 */
[----:B------:R-:W-:Y:S05]  /*1b20*/  BRA.U UP0, `(.L_x_23) ;  /* 0x0000000100347547 */ /* 0x000fea000b800000 */
[----:B------:R-:W3:Y:S01]  /*1b30*/  S2R R0, SR_CgaCtaId ;  /* 0x0000000000007919 */ /* 0x000ee20000008800 */
[----:B------:R-:W-:-:S04]  /*1b40*/  MOV R2, 0x400 ;  /* 0x0000040000027802 */ /* 0x000fc80000000f00 */
[----:B---3--:R-:W-:Y:S02]  /*1b50*/  LEA R0, R0, R2, 0x18 ;  /* 0x0000000200007211 */ /* 0x008fe400078ec0ff */
[----:B------:R-:W-:-:S03]  /*1b60*/  SHF.L.U32 R2, R8, 0x1f, RZ ;  /* 0x0000001f08027819 */ /* 0x000fc600000006ff */
[----:B------:R-:W-:-:S04]  /*1b70*/  IMAD R0, R9, 0x8, R0 ;  /* 0x0000000809007824 */ /* 0x000fc800078e0200 */
[----:B------:R-:W3:Y:S02]  /*1b80*/  SYNCS.PHASECHK.TRANS64.TRYWAIT P0, [R0+URZ+0xf0], R2 ;  /* 0x0000f002000075a7 */ /* 0x000ee400080011ff */
[----:B---3--:R-:W-:Y:S05]  /*1b90*/  @!P0 BRA `(.L_x_24) ;  /* 0x000000a400f48947 */ /* 0x008fea0003800000 */
.L_x_184:
[----:B------:R-:W-:Y:S01]  /*1ba0*/  VIADD R9, R9, 0x1 ;  /* 0x0000000109097836 */ /* 0x000fe20000000000 */
[----:B------:R3:W-:Y:S04]  /*1bb0*/  SYNCS.ARRIVE.TRANS64.A1T0 RZ, [R0+URZ+0xe0], RZ ;  /* 0x0000e0ff00ff79a7 */ /* 0x0007e800081000ff */
[----:B------:R-:W-:-:S04]  /*1bc0*/  ISETP.NE.AND P0, PT, R9, 0x2, PT ;  /* 0x000000020900780c */ /* 0x000fc80003f05270 */
[----:B------:R-:W-:Y:S02]  /*1bd0*/  SEL R9, R9, RZ, P0 ;  /* 0x000000ff09097207 */ /* 0x000fe40000000000 */
[----:B---3--:R-:W-:-:S04]  /*1be0*/  SEL R0, RZ, 0x1, P0 ;  /* 0x00000001ff007807 */ /* 0x008fc80000000000 */
[----:B------:R-:W-:-:S07]  /*1bf0*/  LOP3.LUT R8, R8, R0, RZ, 0x3c, !PT ;  /* 0x0000000008087212 */ /* 0x000fce00078e3cff */
.L_x_23:
[----:B------:R-:W-:Y:S01]  /*1c00*/  UMOV UR6, 0x400 ;  /* 0x0000040000067882 */ /* 0x000fe20000000000 */
[----:B------:R-:W-:Y:S01]  /*1c10*/  SHF.L.U32 R0, R12, 0x1f, RZ ;  /* 0x0000001f0c007819 */ /* 0x000fe200000006ff */
[----:B--2---:R-:W-:Y:S02]  /*1c20*/  ULEA UR6, UR52, UR6, 0x18 ;  /* 0x0000000634067291 */ /* 0x004fe4000f8ec0ff */
[----:B------:R-:W-:Y:S02]  /*1c30*/  UISETP.GE.U32.AND UP0, UPT, UR48, 0x3f, UPT ;  /* 0x0000003f3000788c */ /* 0x000fe4000bf06070 */
[----:B------:R-:W-:Y:S02]  /*1c40*/  ULEA UR4, UR7, UR6, 0x3 ;  /* 0x0000000607047291 */ /* 0x000fe4000f8e18ff */
[----:B------:R-:W-:Y:S01]  /*1c50*/  ULEA UR11, UR20, UR47, 0x8 ;  /* 0x0000002f140b7291 */ /* 0x000fe2000f8e40ff */
[----:B------:R-:W-:-:S06]  /*1c60*/  UMOV UR13, URZ ;  /* 0x000000ff000d7c82 */ /* 0x000fcc0008000000 */
[----:B------:R2:W3:Y:S01]  /*1c70*/  SYNCS.PHASECHK.TRANS64.TRYWAIT P0, [UR4+0x28], R0 ;  /* 0x00002800ff0075a7 */ /* 0x0004e20008001104 */
[----:B------:R-:W-:-:S04]  /*1c80*/  ULEA.HI UR4, UR16, UR16, URZ, 0x1 ;  /* 0x0000001010047291 */ /* 0x000fc8000f8f08ff */
[----:B------:R-:W-:-:S04]  /*1c90*/  USHF.L.U32 UR4, UR4, 0x7, URZ ;  /* 0x0000000704047899 */ /* 0x000fc800080006ff */
[----:B------:R-:W-:-:S04]  /*1ca0*/  ULOP3.LUT UR35, UR4, 0xffffff00, URZ, 0xc0, !UPT ;  /* 0xffffff0004237892 */ /* 0x000fc8000f8ec0ff */
[----:B------:R-:W-:Y:S01]  /*1cb0*/  UIADD3 UR35, UPT, UPT, UR44, UR35, URZ ;  /* 0x000000232c237290 */ /* 0x000fe2000fffe0ff */
[----:B------:R-:W-:Y:S11]  /*1cc0*/  BRA.U !UP0, `(.L_x_25) ;  /* 0x0000000108d47547 */ /* 0x000ff6000b800000 */
[----:B------:R-:W-:Y:S01]  /*1cd0*/  UMOV UR18, UR43 ;  /* 0x0000002b00127c82 */ /* 0x000fe20008000000 */
[----:B------:R-:W-:Y:S01]  /*1ce0*/  UMOV UR4, UR7 ;  /* 0x0000000700047c82 */ /* 0x000fe20008000000 */
[----:B------:R-:W-:-:S05]  /*1cf0*/  UMOV UR34, URZ ;  /* 0x000000ff00227c82 */ /* 0x000fca0008000000 */
.L_x_31:
[----:B------:R-:W-:Y:S01]  /*1d00*/  ULEA UR33, UR4, UR6, 0x3 ;  /* 0x0000000604217291 */ /* 0x000fe2000f8e18ff */
[----:B------:R-:W-:Y:S01]  /*1d10*/  @P3 MOV R2, 0x10000 ;  /* 0x0001000000023802 */ /* 0x000fe20000000f00 */
[----:B-1-3--:R-:W-:Y:S10]  /*1d20*/  @P0 BRA `(.L_x_26) ;  /* 0x00000000000c0947 */ /* 0x00aff40003800000 */
[----:B------:R-:W-:-:S04]  /*1d30*/  SHF.L.U32 R3, R12, 0x1f, RZ ;  /* 0x0000001f0c037819 */ /* 0x000fc800000006ff */
[----:B------:R-:W3:Y:S02]  /*1d40*/  SYNCS.PHASECHK.TRANS64.TRYWAIT P0, [UR33+0x28], R3 ;  /* 0x00002803ff0075a7 */ /* 0x000ee40008001121 */
[----:B---3--:R-:W-:Y:S05]  /*1d50*/  @!P0 BRA `(.L_x_27) ;  /* 0x000000a400988947 */ /* 0x008fea0003800000 */
.L_x_26:
[----:B------:R3:W-:Y:S01]  /*1d60*/  @P3 SYNCS.ARRIVE.TRANS64 RZ, [UR33], R2 ;  /* 0x00000002ffff39a7 */ /* 0x0007e20008000021 */
[----:B------:R-:W-:Y:S02]  /*1d70*/  ULOP3.LUT UR5, UR25, 0x2, URZ, 0xfc, !UPT ;  /* 0x0000000219057892 */ /* 0x000fe4000f8efcff */
[----:B------:R-:W-:Y:S02]  /*1d80*/  UIADD3 UR18, UPT, UPT, UR18, 0x1, URZ ;  /* 0x0000000112127890 */ /* 0x000fe4000fffe0ff */
[----:B------:R-:W-:Y:S02]  /*1d90*/  UISETP.NE.AND UP0, UPT, UR5, 0x2, UPT ;  /* 0x000000020500788c */ /* 0x000fe4000bf05270 */
[----:B------:R-:W-:-:S07]  /*1da0*/  UISETP.NE.AND UP2, UPT, UR18, 0x1, UPT ;  /* 0x000000011200788c */ /* 0x000fce000bf45270 */
[----:B------:R-:W-:Y:S05]  /*1db0*/  BRA.U UP0, `(.L_x_28) ;  /* 0x0000000100047547 */ /* 0x000fea000b800000 */
[----:B-1----:R-:W-:Y:S05]  /*1dc0*/  BPT.TRAP 0x1 ;  /* 0x000000040000795c */ /* 0x002fea0000300000 */
.L_x_28:
[----:B------:R-:W-:Y:S04]  /*1dd0*/  BSSY.RECONVERGENT B0, `(.L_x_29) ;  /* 0x0000003000007945 */ /* 0x000fe80003800200 */
[----:B------:R-:W-:Y:S05]  /*1de0*/  @!P2 BRA `(.L_x_30) ;  /* 0x000000000004a947 */ /* 0x000fea0003800000 */
[----:B-1----:R-:W-:Y:S05]  /*1df0*/  BPT.TRAP 0x1 ;  /* 0x000000040000795c */ /* 0x002fea0000300000 */
.L_x_30:
[----:B-1----:R-:W-:Y:S05]  /*1e00*/  BSYNC.RECONVERGENT B0 ;  /* 0x0000000000007941 */ /* 0x002fea0003800200 */
.L_x_29:
[----:B------:R-:W-:Y:S02]  /*1e10*/  UIADD3 UR5, UPT, UPT, UR4, 0x1, URZ ;  /* 0x0000000104057890 */ /* 0x000fe4000fffe0ff */
[----:B------:R-:W-:Y:S02]  /*1e20*/  USHF.L.U32 UR4, UR4, 0xc, URZ ;  /* 0x0000000c04047899 */ /* 0x000fe400080006ff */
[----:B------:R-:W-:Y:S02]  /*1e30*/  UISETP.NE.AND UP0, UPT, UR5, 0x5, UPT ;  /* 0x000000050500788c */ /* 0x000fe4000bf05270 */
[----:B------:R-:W-:Y:S02]  /*1e40*/  ULOP3.LUT UR32, UR27, UR4, URZ, 0xfc, !UPT ;  /* 0x000000041b207292 */ /* 0x000fe4000f8efcff */
[----:B------:R-:W-:Y:S02]  /*1e50*/  USEL UR8, URZ, 0x1, UP0 ;  /* 0x00000001ff087887 */ /* 0x000fe40008000000 */
[----:B------:R-:W-:-:S02]  /*1e60*/  USEL UR7, UR5, URZ, UP0 ;  /* 0x000000ff05077287 */ /* 0x000fc40008000000 */
[----:B------:R-:W-:Y:S02]  /*1e70*/  UIADD3 UR16, UP1, UPT, UR30, 0x80, URZ ;  /* 0x000000801e107890 */ /* 0x000fe4000ff3e0ff */
[----:B------:R-:W-:Y:S01]  /*1e80*/  ULEA UR5, UR7, UR6, 0x3 ;  /* 0x0000000607057291 */ /* 0x000fe2000f8e18ff */
[----:B------:R-:W-:Y:S01]  /*1e90*/  LOP3.LUT R12, R12, UR8, RZ, 0x3c, !PT ;  /* 0x000000080c0c7c12 */ /* 0x000fe2000f8e3cff */
[----:B------:R-:W-:Y:S02]  /*1ea0*/  ULOP3.LUT UR8, UR26, UR4, URZ, 0xfc, !UPT ;  /* 0x000000041a087292 */ /* 0x000fe4000f8efcff */
[----:B------:R-:W-:Y:S01]  /*1eb0*/  ULEA UR32, UR32, UR6, 0x2 ;  /* 0x0000000620207291 */ /* 0x000fe2000f8e10ff */
[----:B--2---:R-:W-:Y:S01]  /*1ec0*/  SHF.L.U32 R0, R12, 0x1f, RZ ;  /* 0x0000001f0c007819 */ /* 0x004fe200000006ff */
[----:B------:R-:W-:Y:S02]  /*1ed0*/  UIADD3 UR14, UP0, UPT, UR30, 0x180, URZ ;  /* 0x000001801e0e7890 */ /* 0x000fe4000ff1e0ff */
[----:B------:R-:W-:Y:S01]  /*1ee0*/  ULEA UR8, UR8, UR6, 0x2 ;  /* 0x0000000608087291 */ /* 0x000fe2000f8e10ff */
[----:B------:R4:W1:Y:S01]  /*1ef0*/  SYNCS.PHASECHK.TRANS64.TRYWAIT P0, [UR5+0x28], R0 ;  /* 0x00002800ff0075a7 */ /* 0x0008620008001105 */
[----:B------:R-:W-:-:S02]  /*1f00*/  ULOP3.LUT UR33, UR33, 0xfefffff8, URZ, 0xc0, !UPT ;  /* 0xfefffff821217892 */ /* 0x000fc4000f8ec0ff */
[----:B------:R-:W-:Y:S02]  /*1f10*/  UIADD3.X UR17, UPT, UPT, URZ, UR31, URZ, UP1, !UPT ;  /* 0x0000001fff117290 */ /* 0x000fe40008ffe4ff */
[----:B------:R-:W-:Y:S02]  /*1f20*/  UIADD3 UR32, UPT, UPT, UR32, 0x10800, URZ ;  /* 0x0001080020207890 */ /* 0x000fe4000fffe0ff */
[----:B------:R-:W-:Y:S02]  /*1f30*/  UPRMT UR5, URZ, 0x5410, UR24 ;  /* 0x00005410ff057896 */ /* 0x000fe40008000018 */
[----:B------:R-:W-:Y:S02]  /*1f40*/  UIADD3 UR8, UPT, UPT, UR8, 0x24800, URZ ;  /* 0x0002480008087890 */ /* 0x000fe4000fffe0ff */
[----:B------:R-:W-:Y:S02]  /*1f50*/  UIADD3.X UR15, UPT, UPT, URZ, UR31, URZ, UP0, !UPT ;  /* 0x0000001fff0f7290 */ /* 0x000fe400087fe4ff */
[----:B------:R-:W-:Y:S01]  /*1f60*/  UPRMT UR4, URZ, 0x5410, UR21 ;  /* 0x00005410ff047896 */ /* 0x000fe20008000015 */
[----:B------:R-:W-:Y:S01]  /*1f70*/  UMOV UR22, 0x0 ;  /* 0x0000000000167882 */ /* 0x000fe20000000000 */
[----:B------:R-:W-:Y:S01]  /*1f80*/  UMOV UR23, 0x10000000 ;  /* 0x1000000000177882 */ /* 0x000fe20000000000 */
[----:B------:R-:W-:Y:S01]  /*1f90*/  UMOV UR10, UR34 ;  /* 0x00000022000a7c82 */ /* 0x000fe20008000000 */
[----:B------:R-:W-:Y:S01]  /*1fa0*/  UMOV UR12, UR36 ;  /* 0x00000024000c7c82 */ /* 0x000fe20008000000 */
[----:B------:R-:W-:Y:S01]  /*1fb0*/  UMOV UR9, UR33 ;  /* 0x0000002100097c82 */ /* 0x000fe20008000000 */
[----:B------:R2:W-:Y:S01]  /*1fc0*/  UTMALDG.3D.MULTICAST.2CTA [UR32], [UR16], UR5, desc[UR22] ;  /* 0x00001620100073b4 */ /* 0x0005e20008211805 */
[----:B------:R-:W-:-:S02]  /*1fd0*/  UMOV UR13, UR29 ;  /* 0x0000001d000d7c82 */ /* 0x000fc40008000000 */
[----:B------:R3:W-:Y:S01]  /*1fe0*/  UTMALDG.3D.MULTICAST.2CTA [UR8], [UR14], UR4, desc[UR22] ;  /* 0x000016080e0073b4 */ /* 0x0007e20008211804 */
[----:B--2---:R-:W-:Y:S01]  /*1ff0*/  UIADD3 UR34, UPT, UPT, UR34, 0x20, URZ ;  /* 0x0000002022227890 */ /* 0x004fe2000fffe0ff */
[----:B---3--:R-:W-:Y:S01]  /*2000*/  UMOV UR4, UR7 ;  /* 0x0000000700047c82 */ /* 0x008fe20008000000 */
[----:B----4-:R-:W-:Y:S10]  /*2010*/  BRA.U UP2, `(.L_x_31) ;  /* 0xfffffffd02387547 */ /* 0x010ff4000b83ffff */
.L_x_25:
[----:B------:R-:W-:Y:S01]  /*2020*/  ULEA UR4, UR7, UR6, 0x3 ;  /* 0x0000000607047291 */ /* 0x000fe2000f8e18ff */
[----:B--2---:R-:W-:Y:S01]  /*2030*/  SHF.L.U32 R0, R12, 0x1f, RZ ;  /* 0x0000001f0c007819 */ /* 0x004fe200000006ff */
[----:B------:R-:W-:Y:S01]  /*2040*/  @!P1 SYNCS.ARRIVE.TRANS64.A1T0 RZ, [UR6+0x98], RZ ;  /* 0x000098ffffff99a7 */ /* 0x000fe20008100006 */
[----:B------:R-:W-:-:S06]  /*2050*/  UISETP.GT.AND UP0, UPT, UR42, UR41, UPT ;  /* 0x000000292a00728c */ /* 0x000fcc000bf04270 */
[----:B-1-3--:R1:W2:Y:S03]  /*2060*/  SYNCS.PHASECHK.TRANS64.TRYWAIT P0, [UR4+0x28], R0 ;  /* 0x00002800ff0075a7 */ /* 0x00a2a60008001104 */
[----:B------:R-:W-:Y:S05]  /*2070*/  BRA.U !UP0, `(.L_x_32) ;  /* 0x0000000108d47547 */ /* 0x000fea000b800000 */
[----:B------:R-:W-:Y:S01]  /*2080*/  UIADD3 UR28, UPT, UPT, UR46, UR13, URZ ;  /* 0x0000000d2e1c7290 */ /* 0x000fe2000fffe0ff */
[----:B------:R-:W-:-:S11]  /*2090*/  UMOV UR4, UR7 ;  /* 0x0000000700047c82 */ /* 0x000fd60008000000 */
.L_x_38:
[----:B------:R-:W-:Y:S01]  /*20a0*/  ULEA UR17, UR4, UR6, 0x3 ;  /* 0x0000000604117291 */ /* 0x000fe2000f8e18ff */
[----:B--2---:R-:W-:Y:S01]  /*20b0*/  @P3 MOV R2, 0x10000 ;  /* 0x0001000000023802 */ /* 0x004fe20000000f00 */
[----:B--2-4-:R-:W-:Y:S10]  /*20c0*/  @P0 BRA `(.L_x_33) ;  /* 0x00000000000c0947 */ /* 0x014ff40003800000 */
[----:B------:R-:W-:-:S04]  /*20d0*/  SHF.L.U32 R3, R12, 0x1f, RZ ;  /* 0x0000001f0c037819 */ /* 0x000fc800000006ff */
[----:B------:R-:W2:Y:S02]  /*20e0*/  SYNCS.PHASECHK.TRANS64.TRYWAIT P0, [UR17+0x28], R3 ;  /* 0x00002803ff0075a7 */ /* 0x000ea40008001111 */
[----:B--2---:R-:W-:Y:S05]  /*20f0*/  @!P0 BRA `(.L_x_34) ;  /* 0x000000a000c88947 */ /* 0x004fea0003800000 */
.L_x_33:
[----:B------:R2:W-:Y:S01]  /*2100*/  @P3 SYNCS.ARRIVE.TRANS64 RZ, [UR17], R2 ;  /* 0x00000002ffff39a7 */ /* 0x0005e20008000011 */
[----:B------:R-:W-:-:S04]  /*2110*/  ULOP3.LUT UR5, UR25, 0x2, URZ, 0xfc, !UPT ;  /* 0x0000000219057892 */ /* 0x000fc8000f8efcff */
[----:B------:R-:W-:-:S09]  /*2120*/  UISETP.NE.AND UP0, UPT, UR5, 0x2, UPT ;  /* 0x000000020500788c */ /* 0x000fd2000bf05270 */
[----:B------:R-:W-:Y:S05]  /*2130*/  BRA.U UP0, `(.L_x_35) ;  /* 0x0000000100047547 */ /* 0x000fea000b800000 */
[----:B------:R-:W-:Y:S05]  /*2140*/  BPT.TRAP 0x1 ;  /* 0x000000040000795c */ /* 0x000fea0000300000 */
.L_x_35:
[----:B------:R-:W-:Y:S04]  /*2150*/  BSSY.RECONVERGENT B0, `(.L_x_36) ;  /* 0x0000003000007945 */ /* 0x000fe80003800200 */
[----:B------:R-:W-:Y:S05]  /*2160*/  @!P2 BRA `(.L_x_37) ;  /* 0x000000000004a947 */ /* 0x000fea0003800000 */
[----:B------:R-:W-:Y:S05]  /*2170*/  BPT.TRAP 0x1 ;  /* 0x000000040000795c */ /* 0x000fea0000300000 */
.L_x_37:
[----:B------:R-:W-:Y:S05]  /*2180*/  BSYNC.RECONVERGENT B0 ;  /* 0x0000000000007941 */ /* 0x000fea0003800200 */
.L_x_36:
[----:B------:R-:W-:Y:S02]  /*2190*/  UIADD3 UR5, UPT, UPT, UR4, 0x1, URZ ;  /* 0x0000000104057890 */ /* 0x000fe4000fffe0ff */
[----:B------:R-:W-:Y:S02]  /*21a0*/  USHF.L.U32 UR4, UR4, 0xc, URZ ;  /* 0x0000000c04047899 */ /* 0x000fe400080006ff */
[----:B------:R-:W-:Y:S02]  /*21b0*/  UISETP.NE.AND UP0, UPT, UR5, 0x5, UPT ;  /* 0x000000050500788c */ /* 0x000fe4000bf05270 */
[----:B------:R-:W-:Y:S02]  /*21c0*/  USHF.L.U32 UR18, UR13, 0x5, URZ ;  /* 0x000000050d127899 */ /* 0x000fe400080006ff */
[----:B------:R-:W-:Y:S02]  /*21d0*/  USEL UR8, URZ, 0x1, UP0 ;  /* 0x00000001ff087887 */ /* 0x000fe40008000000 */
[----:B------:R-:W-:-:S02]  /*21e0*/  USEL UR7, UR5, URZ, UP0 ;  /* 0x000000ff05077287 */ /* 0x000fc40008000000 */
[----:B------:R-:W-:Y:S02]  /*21f0*/  UIADD3 UR22, UP0, UPT, UR30, 0x180, URZ ;  /* 0x000001801e167890 */ /* 0x000fe4000ff1e0ff */
[----:B------:R-:W-:Y:S01]  /*2200*/  ULEA UR5, UR7, UR6, 0x3 ;  /* 0x0000000607057291 */ /* 0x000fe2000f8e18ff */
[----:B------:R-:W-:Y:S01]  /*2210*/  LOP3.LUT R12, R12, UR8, RZ, 0x3c, !PT ;  /* 0x000000080c0c7c12 */ /* 0x000fe2000f8e3cff */
[----:B------:R-:W-:Y:S02]  /*2220*/  UIADD3 UR13, UPT, UPT, UR13, 0x1, URZ ;  /* 0x000000010d0d7890 */ /* 0x000fe4000fffe0ff */
[----:B------:R-:W-:Y:S01]  /*2230*/  UIADD3 UR14, UP1, UPT, UR30, 0x80, URZ ;  /* 0x000000801e0e7890 */ /* 0x000fe2000ff3e0ff */
[----:B-1----:R-:W-:Y:S01]  /*2240*/  SHF.L.U32 R0, R12, 0x1f, RZ ;  /* 0x0000001f0c007819 */ /* 0x002fe200000006ff */
[----:B------:R-:W-:Y:S02]  /*2250*/  UIADD3.X UR23, UPT, UPT, URZ, UR31, URZ, UP0, !UPT ;  /* 0x0000001fff177290 */ /* 0x000fe400087fe4ff */
[----:B------:R-:W-:Y:S01]  /*2260*/  UISETP.NE.AND UP0, UPT, UR13, UR28, UPT ;  /* 0x0000001c0d00728c */ /* 0x000fe2000bf05270 */
[----:B------:R3:W4:Y:S01]  /*2270*/  SYNCS.PHASECHK.TRANS64.TRYWAIT P0, [UR5+0x28], R0 ;  /* 0x00002800ff0075a7 */ /* 0x0007220008001105 */
[----:B------:R-:W-:-:S02]  /*2280*/  ULOP3.LUT UR5, UR27, UR4, URZ, 0xfc, !UPT ;  /* 0x000000041b057292 */ /* 0x000fc4000f8efcff */
[----:B------:R-:W-:Y:S02]  /*2290*/  ULOP3.LUT UR4, UR26, UR4, URZ, 0xfc, !UPT ;  /* 0x000000041a047292 */ /* 0x000fe4000f8efcff */
[----:B------:R-:W-:Y:S02]  /*22a0*/  ULEA UR5, UR5, UR6, 0x2 ;  /* 0x0000000605057291 */ /* 0x000fe4000f8e10ff */
[----:B------:R-:W-:Y:S02]  /*22b0*/  ULEA UR4, UR4, UR6, 0x2 ;  /* 0x0000000604047291 */ /* 0x000fe4000f8e10ff */
[----:B------:R-:W-:Y:S02]  /*22c0*/  UIADD3 UR16, UPT, UPT, UR5, 0x10800, URZ ;  /* 0x0001080005107890 */ /* 0x000fe4000fffe0ff */
[----:B------:R-:W-:Y:S02]  /*22d0*/  ULOP3.LUT UR17, UR17, 0xfefffff8, URZ, 0xc0, !UPT ;  /* 0xfefffff811117892 */ /* 0x000fe4000f8ec0ff */
[----:B------:R-:W-:-:S02]  /*22e0*/  UIADD3.X UR15, UPT, UPT, URZ, UR31, URZ, UP1, !UPT ;  /* 0x0000001fff0f7290 */ /* 0x000fc40008ffe4ff */
[----:B------:R-:W-:Y:S02]  /*22f0*/  UPRMT UR5, URZ, 0x5410, UR24 ;  /* 0x00005410ff057896 */ /* 0x000fe40008000018 */
[----:B------:R-:W-:Y:S02]  /*2300*/  UIADD3 UR8, UPT, UPT, UR4, 0x24800, URZ ;  /* 0x0002480004087890 */ /* 0x000fe4000fffe0ff */
[----:B------:R-:W-:Y:S01]  /*2310*/  UPRMT UR4, URZ, 0x5410, UR21 ;  /* 0x00005410ff047896 */ /* 0x000fe20008000015 */
[----:B------:R-:W-:Y:S01]  /*2320*/  UMOV UR32, 0x0 ;  /* 0x0000000000207882 */ /* 0x000fe20000000000 */
[----:B------:R-:W-:Y:S01]  /*2330*/  UMOV UR33, 0x10000000 ;  /* 0x1000000000217882 */ /* 0x000fe20000000000 */
[----:B------:R-:W-:Y:S01]  /*2340*/  UMOV UR19, UR35 ;  /* 0x0000002300137c82 */ /* 0x000fe20008000000 */
[----:B------:R-:W-:Y:S01]  /*2350*/  UMOV UR20, UR36 ;  /* 0x0000002400147c82 */ /* 0x000fe20008000000 */
[----:B------:R-:W-:Y:S01]  /*2360*/  UMOV UR12, UR36 ;  /* 0x00000024000c7c82 */ /* 0x000fe20008000000 */
[----:B------:R-:W-:Y:S01]  /*2370*/  UMOV UR9, UR17 ;  /* 0x0000001100097c82 */ /* 0x000fe20008000000 */
[----:B------:R-:W-:Y:S01]  /*2380*/  UMOV UR10, UR18 ;  /* 0x00000012000a7c82 */ /* 0x000fe20008000000 */
[----:B------:R-:W-:Y:S01]  /*2390*/  UTMALDG.3D.MULTICAST.2CTA [UR16], [UR14], UR5, desc[UR32] ;  /* 0x000020100e0073b4 */ /* 0x000fe20008211805 */
[----:B------:R1:W-:Y:S02]  /*23a0*/  UTMALDG.3D.MULTICAST.2CTA [UR8], [UR22], UR4, desc[UR32] ;  /* 0x00002008160073b4 */ /* 0x0003e40008211804 */
[----:B-1----:R-:W-:Y:S01]  /*23b0*/  UMOV UR4, UR7 ;  /* 0x0000000700047c82 */ /* 0x002fe20008000000 */
[----:B---3--:R-:W-:Y:S05]  /*23c0*/  BRA.U UP0, `(.L_x_38) ;  /* 0xfffffffd00347547 */ /* 0x008fea000b83ffff */
.L_x_32:
[C---:B------:R-:W-:Y:S01]  /*23d0*/  LEA R3, R11.reuse, UR6, 0x3 ;  /* 0x000000060b037c11 */ /* 0x040fe2000f8e18ff */
[----:B------:R-:W-:Y:S01]  /*23e0*/  NOP ;  /* 0x0000000000007918 */ /* 0x000fe20000000000 */
[----:B-1----:R-:W-:Y:S02]  /*23f0*/  SHF.L.U32 R0, R10, 0x1f, RZ ;  /* 0x0000001f0a007819 */ /* 0x002fe400000006ff */
[----:B------:R-:W-:Y:S02]  /*2400*/  LEA R4, R11, UR6, 0x4 ;  /* 0x000000060b047c11 */ /* 0x000fe4000f8e20ff */
[----:B--2-4-:R-:W1:Y:S02]  /*2410*/  SYNCS.PHASECHK.TRANS64.TRYWAIT P0, [R3+URZ+0xa0], R0 ;  /* 0x0000a000030075a7 */ /* 0x014e6400080011ff */
[----:B-1----:R-:W-:Y:S05]  /*2420*/  @!P0 BRA `(.L_x_39) ;  /* 0x000000a000148947 */ /* 0x002fea0003800000 */
.L_x_187:
[----:B------:R-:W2:Y:S01]  /*2430*/  LDS.128 R4, [R4+0x110] ;  /* 0x0001100004047984 */ /* 0x000ea20000000c00 */
[----:B------:R-:W-:Y:S01]  /*2440*/  UISETP.GE.AND UP0, UPT, UR45, 0x1, UPT ;  /* 0x000000012d00788c */ /* 0x000fe2000bf06270 */
[----:B------:R-:W-:Y:S01]  /*2450*/  @!PT LDS RZ, [RZ] ;  /* 0x00000000fffff984 */ /* 0x000fe20000000800 */
[----:B------:R-:W-:Y:S01]  /*2460*/  @!PT LDS RZ, [RZ] ;  /* 0x00000000fffff984 */ /* 0x000fe20000000800 */
[----:B------:R-:W-:Y:S01]  /*2470*/  @!PT LDS RZ, [RZ] ;  /* 0x00000000fffff984 */ /* 0x000fe20000000800 */
[----:B------:R-:W-:Y:S01]  /*2480*/  @!PT LDS RZ, [RZ] ;  /* 0x00000000fffff984 */ /* 0x000fe20000000800 */
[----:B------:R3:W-:Y:S06]  /*2490*/  MEMBAR.ALL.CTA ;  /* 0x0000000000007992 */ /* 0x0007ec0000008000 */
[----:B---3--:R-:W3:Y:S01]  /*24a0*/  FENCE.VIEW.ASYNC.S ;  /* 0x00000000000073c6 */ /* 0x008ee20000000000 */
[----:B--2---:R-:W-:-:S13]  /*24b0*/  LOP3.LUT P0, RZ, R6, 0x1, RZ, 0xc0, !PT ;  /* 0x0000000106ff7812 */ /* 0x004fda000780c0ff */
[----:B---3--:R-:W-:Y:S01]  /*24c0*/  VOTEU.ANY UP1, P0 ;  /* 0x0000000000ff7886 */ /* 0x008fe20000020100 */
[----:B------:R-:W-:-:S13]  /*24d0*/  PLOP3.LUT P0, PT, PT, PT, UP1, 0x80, 0x8 ;  /* 0x000000000008781c */ /* 0x000fda0003f0f018 */
[----:B-1----:R-:W-:Y:S02]  /*24e0*/  @P0 LOP3.LUT R0, R5, 0xffff, RZ, 0xc0, !PT ;  /* 0x0000ffff05000812 */ /* 0x002fe400078ec0ff */
[----:B------:R-:W-:Y:S02]  /*24f0*/  @P0 MOV R2, R4 ;  /* 0x0000000400020202 */ /* 0x000fe40000000f00 */
[----:B------:R-:W-:Y:S01]  /*2500*/  @P0 R2UR UR5, R0 ;  /* 0x00000000000502ca */ /* 0x000fe200000e0000 */
[----:B------:R-:W-:Y:S01]  /*2510*/  VIADD R0, R3, 0xb0 ;  /* 0x000000b003007836 */ /* 0x000fe20000000000 */
[----:B------:R-:W-:Y:S02]  /*2520*/  @P0 SHF.R.U32.HI R4, RZ, 0x10, R5 ;  /* 0x00000010ff040819 */ /* 0x000fe40000011605 */
[----:B------:R-:W-:Y:S02]  /*2530*/  @P0 R2UR UR8, R2 ;  /* 0x00000000020802ca */ /* 0x000fe400000e0000 */
[----:B------:R-:W-:-:S02]  /*2540*/  PRMT R0, RZ, 0x654, R0 ;  /* 0x00000654ff007816 */ /* 0x000fc40000000000 */
[----:B------:R-:W-:Y:S02]  /*2550*/  @P0 R2UR UR4, R4 ;  /* 0x00000000040402ca */ /* 0x000fe400000e0000 */
[----:B------:R1:W-:Y:S03]  /*2560*/  SYNCS.ARRIVE.TRANS64.RED.A1T0 RZ, [R0+URZ], RZ ;  /* 0x000000ff00ff79a7 */ /* 0x0003e600081004ff */
[----:B------:R-:W-:-:S04]  /*2570*/  @UP1 UMOV UR37, UR5 ;  /* 0x0000000500251c82 */ /* 0x000fc80008000000 */
[----:B------:R-:W-:-:S04]  /*2580*/  @UP1 UMOV UR38, UR8 ;  /* 0x0000000800261c82 */ /* 0x000fc80008000000 */
[----:B------:R-:W-:Y:S01]  /*2590*/  @UP1 UMOV UR36, UR4 ;  /* 0x0000000400241c82 */ /* 0x000fe20008000000 */
[----:B------:R-:W-:Y:S05]  /*25a0*/  BRA.U !UP0, `(.L_x_40) ;  /* 0x0000000108d47547 */ /* 0x000fea000b800000 */
[----:B------:R-:W2:Y:S01]  /*25b0*/  LDCU.128 UR12, c[0x0][0xb10] ;  /* 0x00016200ff0c77ac */ /* 0x000ea20008000c00 */
[----:B------:R-:W3:Y:S01]  /*25c0*/  LDCU UR28, c[0x0][0xb20] ;  /* 0x00016400ff1c77ac */ /* 0x000ee20008000800 */
[----:B------:R-:W4:Y:S01]  /*25d0*/  LDCU UR20, c[0x0][0xb0c] ;  /* 0x00016180ff1477ac */ /* 0x000f220008000800 */
[----:B------:R-:W1:Y:S01]  /*25e0*/  LDCU.64 UR10, c[0x0][0xb28] ;  /* 0x00016500ff0a77ac */ /* 0x000e620008000a00 */
[----:B------:R-:W-:Y:S02]  /*25f0*/  UISETP.NE.AND UP3, UPT, UR45, 0x1, UPT ;  /* 0x000000012d00788c */ /* 0x000fe4000bf65270 */
[----:B--2---:R-:W-:Y:S02]  /*2600*/  UIMAD.WIDE.U32 UR8, UR39, UR15, URZ ;  /* 0x0000000f270872a5 */ /* 0x004fe4000f8e00ff */
[----:B------:R-:W-:Y:S02]  /*2610*/  UIMAD.WIDE.U32 UR4, UR40, UR12, URZ ;  /* 0x0000000c280472a5 */ /* 0x000fe4000f8e00ff */
[----:B------:R-:W-:-:S02]  /*2620*/  UISETP.NE.AND UP0, UPT, UR14, 0x1, UPT ;  /* 0x000000010e00788c */ /* 0x000fc4000bf05270 */
[----:B------:R-:W-:Y:S01]  /*2630*/  UIMAD.WIDE.U32 UR22, UR37, UR15, URZ ;  /* 0x0000000f251672a5 */ /* 0x000fe2000f8e00ff */
[----:B------:R-:W-:Y:S02]  /*2640*/  UMOV UR8, UR9 ;  /* 0x0000000900087c82 */ /* 0x000fe40008000000 */
[----:B------:R-:W-:Y:S01]  /*2650*/  UMOV UR4, UR5 ;  /* 0x0000000500047c82 */ /* 0x000fe20008000000 */
[----:B---3--:R-:W-:Y:S02]  /*2660*/  USHF.R.U32.HI UR8, URZ, UR28, UR8 ;  /* 0x0000001cff087299 */ /* 0x008fe40008011608 */
[----:B----4-:R-:W-:Y:S02]  /*2670*/  UISETP.NE.AND UP2, UPT, UR20, 0x1, UPT ;  /* 0x000000011400788c */ /* 0x010fe4000bf45270 */
[----:B------:R-:W-:Y:S02]  /*2680*/  USHF.R.U32.HI UR4, URZ, UR13, UR4 ;  /* 0x0000000dff047299 */ /* 0x000fe40008011604 */
[----:B------:R-:W-:-:S02]  /*2690*/  USEL UR5, UR39, UR8, !UP0 ;  /* 0x0000000827057287 */ /* 0x000fc4000c000000 */
[----:B------:R-:W-:Y:S02]  /*26a0*/  USEL UR8, UR40, UR4, !UP2 ;  /* 0x0000000428087287 */ /* 0x000fe4000d000000 */
[----:B-1----:R-:W-:Y:S01]  /*26b0*/  UIMAD.WIDE.U32 UR16, UR5, UR10, URZ ;  /* 0x0000000a051072a5 */ /* 0x002fe2000f8e00ff */
[----:B------:R-:W-:Y:S01]  /*26c0*/  UMOV UR4, UR23 ;  /* 0x0000001700047c82 */ /* 0x000fe20008000000 */
[----:B------:R-:W-:Y:S02]  /*26d0*/  UIMAD.WIDE.U32 UR18, UR38, UR12, URZ ;  /* 0x0000000c261272a5 */ /* 0x000fe4000f8e00ff */
[----:B------:R-:W-:-:S03]  /*26e0*/  UIMAD.WIDE.U32 UR22, UR8, UR10, URZ ;  /* 0x0000000a081672a5 */ /* 0x000fc6000f8e00ff */
[----:B------:R-:W-:Y:S01]  /*26f0*/  UMOV UR16, UR17 ;  /* 0x0000001100107c82 */ /* 0x000fe20008000000 */
[----:B------:R-:W-:Y:S02]  /*2700*/  USHF.R.U32.HI UR4, URZ, UR28, UR4 ;  /* 0x0000001cff047299 */ /* 0x000fe40008011604 */
[----:B------:R-:W-:Y:S01]  /*2710*/  @UP3 USHF.R.U32.HI UR5, URZ, UR11, UR16 ;  /* 0x0000000bff053299 */ /* 0x000fe20008011610 */
[----:B------:R-:W-:Y:S01]  /*2720*/  UMOV UR18, UR19 ;  /* 0x0000001300127c82 */ /* 0x000fe20008000000 */
[----:B------:R-:W-:Y:S01]  /*2730*/  UMOV UR22, UR23 ;  /* 0x0000001700167c82 */ /* 0x000fe20008000000 */
[----:B------:R-:W-:Y:S02]  /*2740*/  USHF.R.U32.HI UR13, URZ, UR13, UR18 ;  /* 0x0000000dff0d7299 */ /* 0x000fe40008011612 */
[----:B------:R-:W-:Y:S02]  /*2750*/  USEL UR4, UR37, UR4, !UP0 ;  /* 0x0000000425047287 */ /* 0x000fe4000c000000 */
[----:B------:R-:W-:-:S02]  /*2760*/  @UP3 USHF.R.U32.HI UR8, URZ, UR11, UR22 ;  /* 0x0000000bff083299 */ /* 0x000fc40008011616 */
[----:B------:R-:W-:Y:S02]  /*2770*/  UIMAD UR9, UR45, UR5, URZ ;  /* 0x000000052d0972a4 */ /* 0x000fe4000f8e02ff */
[----:B------:R-:W-:Y:S02]  /*2780*/  USEL UR5, UR38, UR13, !UP2 ;  /* 0x0000000d26057287 */ /* 0x000fe4000d000000 */
[----:B------:R-:W-:Y:S02]  /*2790*/  UIMAD UR12, UR45, UR8, URZ ;  /* 0x000000082d0c72a4 */ /* 0x000fe4000f8e02ff */
[----:B------:R-:W-:Y:S02]  /*27a0*/  UISETP.GE.AND UP0, UPT, UR4, UR9, UPT ;  /* 0x000000090400728c */ /* 0x000fe4000bf06270 */
[----:B------:R-:W-:Y:S02]  /*27b0*/  UIMAD.WIDE.U32 UR16, UR4, UR10, URZ ;  /* 0x0000000a041072a5 */ /* 0x000fe4000f8e00ff */
[----:B------:R-:W-:-:S02]  /*27c0*/  UISETP.GE.OR UP0, UPT, UR5, UR12, UP0 ;  /* 0x0000000c0500728c */ /* 0x000fc40008706670 */
        /* <DEDUP_REMOVED lines=19> */
.L_x_40:
[----:B------:R-:W2:Y:S02]  /*2900*/  LDCU UR4, c[0x0][0xb30] ;  /* 0x00016600ff0477ac */ /* 0x000ea40008000800 */
[----:B--2---:R-:W-:-:S09]  /*2910*/  UISETP.NE.AND UP0, UPT, UR4, 0x1, UPT ;  /* 0x000000010400788c */ /* 0x004fd2000bf05270 */
        /* <DEDUP_REMOVED lines=14> */
[----:B------:R-:W-:Y:S02]  /*2a00*/  UIADD3 UR8, UPT, UPT, UR5, -UR4, URZ ;  /* 0x8000000405087290 */ /* 0x000fe4000fffe0ff */
[----:B------:R-:W-:Y:S02]  /*2a10*/  UIADD3 UR4, UPT, UPT, -UR5, UR4, URZ ;  /* 0x0000000405047290 */ /* 0x000fe4000fffe1ff */
[----:B------:R-:W-:Y:S02]  /*2a20*/  UIMAD UR37, UR8, UR14, UR37 ;  /* 0x0000000e082572a4 */ /* 0x000fe4000f8e0225 */
[----:B------:R-:W-:-:S12]  /*2a30*/  UIMAD UR38, UR4, UR10, UR38 ;  /* 0x0000000a042672a4 */ /* 0x000fd8000f8e0226 */
.L_x_41:
[----:B------:R-:W-:Y:S01]  /*2a40*/  VIADD R11, R11, 0x1 ;  /* 0x000000010b0b7836 */ /* 0x000fe20000000000 */
[----:B------:R-:W-:Y:S02]  /*2a50*/  R2UR UR5, R90 ;  /* 0x000000005a0572ca */ /* 0x000fe400000e0000 */
[----:B------:R-:W-:Y:S02]  /*2a60*/  R2UR UR4, R89 ;  /* 0x00000000590472ca */ /* 0x000fe400000e0000 */
[C---:B------:R-:W-:Y:S02]  /*2a70*/  ISETP.NE.AND P0, PT, R11.reuse, 0x2, PT ;  /* 0x000000020b00780c */ /* 0x040fe40003f05270 */
[----:B------:R-:W-:Y:S02]  /*2a80*/  PLOP3.LUT P1, PT, PT, PT, PT, 0x80, 0x8 ;  /* 0x000000000008781c */ /* 0x000fe40003f2f070 */
[----:B-1----:R-:W-:Y:S02]  /*2a90*/  SEL R0, RZ, 0x1, P0 ;  /* 0x00000001ff007807 */ /* 0x002fe40000000000 */
[----:B------:R-:W-:-:S02]  /*2aa0*/  SEL R11, R11, RZ, P0 ;  /* 0x000000ff0b0b7207 */ /* 0x000fc40000000000 */
[----:B------:R-:W-:Y:S01]  /*2ab0*/  LOP3.LUT R10, R10, R0, RZ, 0x3c, !PT ;  /* 0x000000000a0a7212 */ /* 0x000fe200078e3cff */
[----:B------:R-:W-:Y:S02]  /*2ac0*/  UIADD3 UR16, UPT, UPT, UR38, UR5, URZ ;  /* 0x0000000526107290 */ /* 0x000fe4000fffe0ff */
[----:B------:R-:W-:Y:S01]  /*2ad0*/  UIADD3 UR20, UPT, UPT, UR37, UR4, URZ ;  /* 0x0000000425147290 */ /* 0x000fe2000fffe0ff */
[----:B------:R-:W-:Y:S11]  /*2ae0*/  BRA.U UP1, `(.L_x_42) ;  /* 0xfffffff101047547 */ /* 0x000ff6000b83ffff */
[----:B------:R-:W-:Y:S01]  /*2af0*/  UIADD3 UR8, UPT, UPT, UR6, 0x28, URZ ;  /* 0x0000002806087890 */ /* 0x000fe2000fffe0ff */
[----:B------:R-:W-:-:S03]  /*2b00*/  SHF.L.U32 R2, R12, 0x1f, RZ ;  /* 0x0000001f0c027819 */ /* 0x000fc600000006ff */
[----:B------:R-:W-:-:S09]  /*2b10*/  ULEA UR4, UR7, UR8, 0x3 ;  /* 0x0000000807047291 */ /* 0x000fd2000f8e18ff */
[----:B------:R-:W1:Y:S02]  /*2b20*/  SYNCS.PHASECHK.TRANS64.TRYWAIT P0, [UR4], R2 ;  /* 0x00000002ff0075a7 */ /* 0x000e640008001104 */
[----:B-1----:R-:W-:Y:S05]  /*2b30*/  @!P0 BRA `(.L_x_43) ;  /* 0x0000009800648947 */ /* 0x002fea0003800000 */
.L_x_189:
[----:B------:R-:W-:-:S04]  /*2b40*/  UIADD3 UR4, UPT, UPT, UR7, 0x1, URZ ;  /* 0x0000000107047890 */ /* 0x000fc8000fffe0ff */
[----:B------:R-:W-:-:S04]  /*2b50*/  UISETP.NE.AND UP0, UPT, UR4, 0x5, UPT ;  /* 0x000000050400788c */ /* 0x000fc8000bf05270 */
[----:B------:R-:W-:Y:S02]  /*2b60*/  USEL UR6, URZ, 0x1, UP0 ;  /* 0x00000001ff067887 */ /* 0x000fe40008000000 */
[----:B------:R-:W-:-:S04]  /*2b70*/  USEL UR4, UR4, URZ, UP0 ;  /* 0x000000ff04047287 */ /* 0x000fc80008000000 */
[----:B------:R-:W-:Y:S01]  /*2b80*/  ULEA UR5, UR4, UR8, 0x3 ;  /* 0x0000000804057291 */ /* 0x000fe2000f8e18ff */
[----:B-1----:R-:W-:-:S04]  /*2b90*/  LOP3.LUT R2, R12, UR6, RZ, 0x3c, !PT ;  /* 0x000000060c027c12 */ /* 0x002fc8000f8e3cff */
[----:B------:R-:W-:-:S04]  /*2ba0*/  SHF.L.U32 R3, R2, 0x1f, RZ ;  /* 0x0000001f02037819 */ /* 0x000fc800000006ff */
[----:B------:R-:W1:Y:S02]  /*2bb0*/  SYNCS.PHASECHK.TRANS64.TRYWAIT P0, [UR5], R3 ;  /* 0x00000003ff0075a7 */ /* 0x000e640008001105 */
[----:B-1----:R-:W-:Y:S05]  /*2bc0*/  @!P0 BRA `(.L_x_44) ;  /* 0x0000009800588947 */ /* 0x002fea0003800000 */
.L_x_191:
[----:B------:R-:W-:-:S04]  /*2bd0*/  UIADD3 UR4, UPT, UPT, UR4, 0x1, URZ ;  /* 0x0000000104047890 */ /* 0x000fc8000fffe0ff */
[----:B------:R-:W-:-:S04]  /*2be0*/  UISETP.NE.AND UP0, UPT, UR4, 0x5, UPT ;  /* 0x000000050400788c */ /* 0x000fc8000bf05270 */
[----:B------:R-:W-:Y:S02]  /*2bf0*/  USEL UR6, URZ, 0x1, UP0 ;  /* 0x00000001ff067887 */ /* 0x000fe40008000000 */
[----:B------:R-:W-:-:S04]  /*2c00*/  USEL UR4, UR4, URZ, UP0 ;  /* 0x000000ff04047287 */ /* 0x000fc80008000000 */
[----:B------:R-:W-:Y:S01]  /*2c10*/  ULEA UR5, UR4, UR8, 0x3 ;  /* 0x0000000804057291 */ /* 0x000fe2000f8e18ff */
[----:B------:R-:W-:-:S04]  /*2c20*/  LOP3.LUT R2, R2, UR6, RZ, 0x3c, !PT ;  /* 0x0000000602027c12 */ /* 0x000fc8000f8e3cff */
[----:B-1----:R-:W-:-:S04]  /*2c30*/  SHF.L.U32 R3, R2, 0x1f, RZ ;  /* 0x0000001f02037819 */ /* 0x002fc800000006ff */
[----:B------:R-:W1:Y:S02]  /*2c40*/  SYNCS.PHASECHK.TRANS64.TRYWAIT P0, [UR5], R3 ;  /* 0x00000003ff0075a7 */ /* 0x000e640008001105 */
[----:B-1----:R-:W-:Y:S05]  /*2c50*/  @!P0 BRA `(.L_x_45) ;  /* 0x00000098004c8947 */ /* 0x002fea0003800000 */
.L_x_193:
        /* <DEDUP_REMOVED lines=9> */
.L_x_195:
[----:B------:R-:W-:-:S04]  /*2cf0*/  UIADD3 UR4, UPT, UPT, UR4, 0x1, URZ ;  /* 0x0000000104047890 */ /* 0x000fc8000fffe0ff */
[----:B------:R-:W-:-:S04]  /*2d00*/  UISETP.NE.AND UP0, UPT, UR4, 0x5, UPT ;  /* 0x000000050400788c */ /* 0x000fc8000bf05270 */
[----:B------:R-:W-:Y:S02]  /*2d10*/  USEL UR5, URZ, 0x1, UP0 ;  /* 0x00000001ff057887 */ /* 0x000fe40008000000 */
[----:B------:R-:W-:-:S04]  /*2d20*/  USEL UR4, UR4, URZ, UP0 ;  /* 0x000000ff04047287 */ /* 0x000fc80008000000 */
[----:B------:R-:W-:Y:S01]  /*2d30*/  ULEA UR4, UR4, UR8, 0x3 ;  /* 0x0000000804047291 */ /* 0x000fe2000f8e18ff */
[----:B------:R-:W-:-:S04]  /*2d40*/  LOP3.LUT R2, R2, UR5, RZ, 0x3c, !PT ;  /* 0x0000000502027c12 */ /* 0x000fc8000f8e3cff */
[----:B------:R-:W-:Y:S01]  /*2d50*/  SHF.L.U32 R2, R2, 0x1f, RZ ;  /* 0x0000001f02027819 */ /* 0x000fe200000006ff */
[----:B-1----:R-:W-:-:S07]  /*2d60*/  IMAD.U32 R0, RZ, RZ, UR4 ;  /* 0x00000004ff007e24 */ /* 0x002fce000f8e00ff */
.L_x_47:
[----:B-1----:R1:W2:Y:S02]  /*2d70*/  SYNCS.PHASECHK.TRANS64.TRYWAIT P0, [R0+URZ], R2 ;  /* 0x00000002000075a7 */ /* 0x0022a400080011ff */
[----:B--2---:R-:W-:Y:S05]  /*2d80*/  @!P0 NANOSLEEP.SYNCS 0x989680 ;  /* 0x009896800000895d */ /* 0x004fea0003900000 */
[----:B------:R-:W2:Y:S02]  /*2d90*/  @!P0 SYNCS.PHASECHK.TRANS64 P0, [R0+URZ], R2 ;  /* 0x00000002000085a7 */ /* 0x000ea400080010ff */
[----:B--2---:R-:W-:Y:S05]  /*2da0*/  @P0 EXIT ;  /* 0x000000000000094d */ /* 0x004fea0003800000 */
[----:B------:R-:W-:Y:S05]  /*2db0*/  BRA `(.L_x_47) ;  /* 0xfffffffc00ec7947 */ /* 0x000fea000383ffff */
.L_x_22:
[----:B------:R-:W-:-:S04]  /*2dc0*/  UISETP.NE.AND UP0, UPT, UR52, URZ, UPT ;  /* 0x000000ff3400728c */ /* 0x000fc8000bf05270 */
[----:B------:R-:W-:-:S09]  /*2dd0*/  UISETP.NE.OR UP0, UPT, UR25, 0x1, UP0 ;  /* 0x000000011900788c */ /* 0x000fd20008705670 */
[----:B------:R-:W-:Y:S05]  /*2de0*/  BRA.U UP0, `(.L_x_48) ;  /* 0x0000000500487547 */ /* 0x000fea000b800000 */
[----:B------:R-:W-:Y:S01]  /*2df0*/  ISETP.GE.U32.AND P2, PT, R0, 0x8, PT ;  /* 0x000000080000780c */ /* 0x000fe20003f46070 */
[----:B------:R-:W-:Y:S01]  /*2e00*/  IMAD.MOV.U32 R12, RZ, RZ, 0x1 ;  /* 0x00000001ff0c7424 */ /* 0x000fe200078e00ff */
[----:B------:R-:W-:Y:S02]  /*2e10*/  CS2R R10, SRZ ;  /* 0x00000000000a7805 */ /* 0x000fe4000001ff00 */
[----:B------:R-:W-:Y:S01]  /*2e20*/  CS2R R8, SRZ ;  /* 0x0000000000087805 */ /* 0x000fe2000001ff00 */
[----:B------:R-:W-:Y:S01]  /*2e30*/  UMOV UR6, 0x400 ;  /* 0x0000040000067882 */ /* 0x000fe20000000000 */
[----:B------:R-:W-:Y:S01]  /*2e40*/  UMOV UR5, URZ ;  /* 0x000000ff00057c82 */ /* 0x000fe20008000000 */
[----:B------:R-:W-:-:S12]  /*2e50*/  ULEA UR6, UR52, UR6, 0x18 ;  /* 0x0000000634067291 */ /* 0x000fd8000f8ec0ff */
.L_x_52:
[----:B------:R-:W-:Y:S02]  /*2e60*/  LEA R2, R8, UR6, 0x3 ;  /* 0x0000000608027c11 */ /* 0x000fe4000f8e18ff */
[----:B------:R-:W-:-:S03]  /*2e70*/  SHF.L.U32 R4, R9, 0x1f, RZ ;  /* 0x0000001f09047819 */ /* 0x000fc600000006ff */
[----:B------:R-:W-:Y:S01]  /*2e80*/  VIADD R5, R2, 0xf0 ;  /* 0x000000f002057836 */ /* 0x000fe20000000000 */
[----:B------:R-:W2:Y:S02]  /*2e90*/  SYNCS.PHASECHK.TRANS64.TRYWAIT P0, [R2+URZ+0xe0], R4 ;  /* 0x0000e004020075a7 */ /* 0x000ea400080011ff */
[----:B--2---:R-:W-:Y:S05]  /*2ea0*/  @!P0 BRA `(.L_x_49) ;  /* 0x0000009400e88947 */ /* 0x004fea0003800000 */
.L_x_196:
[----:B------:R-:W-:Y:S01]  /*2eb0*/  ULEA UR4, UR5, UR6, 0x3 ;  /* 0x0000000605047291 */ /* 0x000fe2000f8e18ff */
[----:B--2---:R-:W-:Y:S01]  /*2ec0*/  PRMT R2, RZ, 0x654, R5 ;  /* 0x00000654ff027816 */ /* 0x004fe20000000005 */
[----:B------:R-:W-:Y:S01]  /*2ed0*/  @!P2 IMAD.MOV.U32 R4, RZ, RZ, 0x10 ;  /* 0x00000010ff04a424 */ /* 0x000fe200078e00ff */
[----:B------:R-:W-:Y:S01]  /*2ee0*/  SHF.L.U32 R5, R12, 0x1f, RZ ;  /* 0x0000001f0c057819 */ /* 0x000fe200000006ff */
[----:B------:R-:W-:Y:S01]  /*2ef0*/  UIADD3 UR7, UPT, UPT, UR4, 0xa0, URZ ;  /* 0x000000a004077890 */ /* 0x000fe2000fffe0ff */
[----:B------:R2:W-:Y:S05]  /*2f00*/  SYNCS.ARRIVE.TRANS64.RED.A1T0 RZ, [R2+URZ], RZ ;  /* 0x000000ff02ff79a7 */ /* 0x0005ea00081004ff */
[----:B------:R-:W-:Y:S01]  /*2f10*/  IMAD.U32 R6, RZ, RZ, UR7 ;  /* 0x00000007ff067e24 */ /* 0x000fe2000f8e00ff */
[----:B------:R-:W3:Y:S04]  /*2f20*/  SYNCS.PHASECHK.TRANS64.TRYWAIT P0, [UR4+0xb0], R5 ;  /* 0x0000b005ff0075a7 */ /* 0x000ee80008001104 */
[----:B------:R-:W-:Y:S01]  /*2f30*/  PRMT R6, R0, 0x654, R6 ;  /* 0x0000065400067816 */ /* 0x000fe20000000006 */
[----:B--23--:R-:W-:Y:S06]  /*2f40*/  @!P0 BRA `(.L_x_50) ;  /* 0x0000009400d48947 */ /* 0x00cfec0003800000 */
.L_x_198:
[----:B------:R-:W-:Y:S01]  /*2f50*/  ULEA UR8, UR5, UR6, 0x4 ;  /* 0x0000000605087291 */ /* 0x000fe2000f8e20ff */
[----:B------:R-:W-:Y:S01]  /*2f60*/  SEL R3, R6, R3, !P2 ;  /* 0x0000000306037207 */ /* 0x000fe20005000000 */
[----:B------:R-:W-:Y:S01]  /*2f70*/  UIADD3 UR9, UPT, UPT, UR4, 0xa0, URZ ;  /* 0x000000a004097890 */ /* 0x000fe2000fffe0ff */
[----:B--2---:R-:W-:Y:S01]  /*2f80*/  LEA R2, R11, UR6, 0x3 ;  /* 0x000000060b027c11 */ /* 0x004fe2000f8e18ff */
[----:B------:R-:W-:Y:S01]  /*2f90*/  UIADD3 UR8, UPT, UPT, UR8, 0x110, URZ ;  /* 0x0000011008087890 */ /* 0x000fe2000fffe0ff */
[----:B------:R2:W-:Y:S01]  /*2fa0*/  @!P2 SYNCS.ARRIVE.TRANS64.RED RZ, [R3+URZ], R4 ;  /* 0x0000000403ffa9a7 */ /* 0x0005e200080004ff */
[----:B------:R-:W-:Y:S01]  /*2fb0*/  UIADD3 UR4, UPT, UPT, UR5, 0x1, URZ ;  /* 0x0000000105047890 */ /* 0x000fe2000fffe0ff */
[----:B------:R-:W-:-:S03]  /*2fc0*/  VIADD R8, R8, 0x1 ;  /* 0x0000000108087836 */ /* 0x000fc60000000000 */
[----:B------:R-:W-:Y:S02]  /*2fd0*/  UISETP.NE.AND UP0, UPT, UR4, 0x2, UPT ;  /* 0x000000020400788c */ /* 0x000fe4000bf05270 */
[----:B------:R-:W-:Y:S01]  /*2fe0*/  ISETP.NE.AND P0, PT, R8, 0x2, PT ;  /* 0x000000020800780c */ /* 0x000fe20003f05270 */
[----:B------:R-:W-:Y:S06]  /*2ff0*/  UGETNEXTWORKID.BROADCAST [UR8], [UR9] ;  /* 0x00000000080073ca */ /* 0x000fec0008000100 */
[----:B------:R-:W-:Y:S02]  /*3000*/  USEL UR7, URZ, 0x1, UP0 ;  /* 0x00000001ff077887 */ /* 0x000fe40008000000 */
[----:B------:R-:W-:-:S04]  /*3010*/  USEL UR5, UR4, URZ, UP0 ;  /* 0x000000ff04057287 */ /* 0x000fc80008000000 */
[----:B------:R-:W-:Y:S02]  /*3020*/  LOP3.LUT R12, R12, UR7, RZ, 0x3c, !PT ;  /* 0x000000070c0c7c12 */ /* 0x000fe4000f8e3cff */
[----:B--2---:R-:W-:-:S04]  /*3030*/  SHF.L.U32 R4, R10, 0x1f, RZ ;  /* 0x0000001f0a047819 */ /* 0x004fc800000006ff */
[----:B------:R-:W2:Y:S02]  /*3040*/  SYNCS.PHASECHK.TRANS64.TRYWAIT P1, [R2+URZ+0xa0], R4 ;  /* 0x0000a004020075a7 */ /* 0x000ea400080211ff */
[----:B--2---:R-:W-:Y:S05]  /*3050*/  @!P1 BRA `(.L_x_51) ;  /* 0x0000009400a89947 */ /* 0x004fea0003800000 */
.L_x_199:
[C---:B--2---:R-:W-:Y:S01]  /*3060*/  LEA R4, R11.reuse, UR6, 0x4 ;  /* 0x000000060b047c11 */ /* 0x044fe2000f8e20ff */
[----:B------:R-:W-:Y:S01]  /*3070*/  VIADD R2, R2, 0xb0 ;  /* 0x000000b002027836 */ /* 0x000fe20000000000 */
[----:B------:R-:W-:Y:S01]  /*3080*/  SEL R8, R8, RZ, P0 ;  /* 0x000000ff08087207 */ /* 0x000fe20000000000 */
[----:B------:R-:W-:-:S03]  /*3090*/  VIADD R11, R11, 0x1 ;  /* 0x000000010b0b7836 */ /* 0x000fc60000000000 */
[----:B------:R-:W2:Y:S01]  /*30a0*/  LDS.128 R4, [R4+0x110] ;  /* 0x0001100004047984 */ /* 0x000ea20000000c00 */
[----:B------:R-:W-:Y:S02]  /*30b0*/  PRMT R2, RZ, 0x654, R2 ;  /* 0x00000654ff027816 */ /* 0x000fe40000000002 */
[C---:B------:R-:W-:Y:S01]  /*30c0*/  ISETP.NE.AND P1, PT, R11.reuse, 0x2, PT ;  /* 0x000000020b00780c */ /* 0x040fe20003f25270 */
[----:B------:R-:W-:Y:S01]  /*30d0*/  @!PT LDS RZ, [RZ] ;  /* 0x00000000fffff984 */ /* 0x000fe20000000800 */
[----:B------:R-:W-:Y:S01]  /*30e0*/  @!PT LDS RZ, [RZ] ;  /* 0x00000000fffff984 */ /* 0x000fe20000000800 */
[----:B------:R-:W-:Y:S01]  /*30f0*/  @!PT LDS RZ, [RZ] ;  /* 0x00000000fffff984 */ /* 0x000fe20000000800 */
[----:B------:R-:W-:Y:S01]  /*3100*/  @!PT LDS RZ, [RZ] ;  /* 0x00000000fffff984 */ /* 0x000fe20000000800 */
[----:B------:R3:W-:Y:S06]  /*3110*/  MEMBAR.ALL.CTA ;  /* 0x0000000000007992 */ /* 0x0007ec0000008000 */
[----:B---3--:R-:W3:Y:S01]  /*3120*/  FENCE.VIEW.ASYNC.S ;  /* 0x00000000000073c6 */ /* 0x008ee20000000000 */
[----:B------:R-:W-:Y:S01]  /*3130*/  SEL R11, R11, RZ, P1 ;  /* 0x000000ff0b0b7207 */ /* 0x000fe20000800000 */
[----:B---3--:R3:W-:Y:S01]  /*3140*/  SYNCS.ARRIVE.TRANS64.RED.A1T0 RZ, [R2+URZ], RZ ;  /* 0x000000ff02ff79a7 */ /* 0x0087e200081004ff */
[----:B--2---:R-:W-:-:S02]  /*3150*/  LOP3.LUT P3, RZ, R6, 0x1, RZ, 0xc0, !PT ;  /* 0x0000000106ff7812 */ /* 0x004fc4000786c0ff */
[----:B------:R-:W-:-:S04]  /*3160*/  SEL R4, RZ, 0x1, P1 ;  /* 0x00000001ff047807 */ /* 0x000fc80000800000 */
[----:B------:R-:W-:Y:S02]  /*3170*/  LOP3.LUT R10, R10, R4, RZ, 0x3c, !PT ;  /* 0x000000040a0a7212 */ /* 0x000fe400078e3cff */
[----:B---3--:R-:W-:-:S04]  /*3180*/  SEL R2, RZ, 0x1, P0 ;  /* 0x00000001ff027807 */ /* 0x008fc80000000000 */
[----:B------:R-:W-:Y:S01]  /*3190*/  LOP3.LUT R9, R9, R2, RZ, 0x3c, !PT ;  /* 0x0000000209097212 */ /* 0x000fe200078e3cff */
[----:B------:R-:W-:Y:S06]  /*31a0*/  @P3 BRA `(.L_x_52) ;  /* 0xfffffffc002c3947 */ /* 0x000fec000383ffff */
[----:B------:R-:W-:Y:S01]  /*31b0*/  ULEA UR4, UR5, UR6, 0x3 ;  /* 0x0000000605047291 */ /* 0x000fe2000f8e18ff */
[----:B------:R-:W-:-:S08]  /*31c0*/  SHF.L.U32 R2, R12, 0x1f, RZ ;  /* 0x0000001f0c027819 */ /* 0x000fd000000006ff */
[----:B------:R-:W2:Y:S02]  /*31d0*/  SYNCS.PHASECHK.TRANS64 P0, [UR4+0xb0], R2 ;  /* 0x0000b002ff0075a7 */ /* 0x000ea40008001004 */
[----:B--2---:R-:W-:Y:S05]  /*31e0*/  @P0 BRA `(.L_x_53) ;  /* 0x0000000000080947 */ /* 0x004fea0003800000 */
[----:B------:R-:W2:Y:S02]  /*31f0*/  SYNCS.PHASECHK.TRANS64.TRYWAIT P0, [UR4+0xb0], R2 ;  /* 0x0000b002ff0075a7 */ /* 0x000ea40008001104 */
[----:B--2---:R-:W-:Y:S05]  /*3200*/  @!P0 BRA `(.L_x_54) ;  /* 0x0000009400508947 */ /* 0x004fea0003800000 */
.L_x_53:
[----:B------:R-:W-:-:S04]  /*3210*/  UIADD3 UR7, UPT, UPT, UR5, 0x1, URZ ;  /* 0x0000000105077890 */ /* 0x000fc8000fffe0ff */
[----:B------:R-:W-:-:S04]  /*3220*/  UISETP.NE.AND UP0, UPT, UR7, 0x2, UPT ;  /* 0x000000020700788c */ /* 0x000fc8000bf05270 */
[----:B------:R-:W-:Y:S02]  /*3230*/  USEL UR8, URZ, 0x1, UP0 ;  /* 0x00000001ff087887 */ /* 0x000fe40008000000 */
[----:B------:R-:W-:-:S04]  /*3240*/  USEL UR7, UR7, URZ, UP0 ;  /* 0x000000ff07077287 */ /* 0x000fc80008000000 */
[----:B------:R-:W-:Y:S01]  /*3250*/  ULEA UR7, UR7, UR6, 0x3 ;  /* 0x0000000607077291 */ /* 0x000fe2000f8e18ff */
[----:B--2---:R-:W-:-:S04]  /*3260*/  LOP3.LUT R2, R12, UR8, RZ, 0x3c, !PT ;  /* 0x000000080c027c12 */ /* 0x004fc8000f8e3cff */
[----:B------:R-:W-:-:S04]  /*3270*/  SHF.L.U32 R0, R2, 0x1f, RZ ;  /* 0x0000001f02007819 */ /* 0x000fc800000006ff */
[----:B------:R-:W2:Y:S02]  /*3280*/  SYNCS.PHASECHK.TRANS64 P0, [UR7+0xb0], R0 ;  /* 0x0000b000ff0075a7 */ /* 0x000ea40008001007 */
[----:B-12---:R-:W-:Y:S05]  /*3290*/  @P0 EXIT ;  /* 0x000000000000094d */ /* 0x006fea0003800000 */
[----:B------:R-:W-:Y:S02]  /*32a0*/  SHF.L.U32 R2, R2, 0x1f, RZ ;  /* 0x0000001f02027819 */ /* 0x000fe400000006ff */
[----:B------:R-:W-:-:S07]  /*32b0*/  MOV R0, UR7 ;  /* 0x0000000700007c02 */ /* 0x000fce0008000f00 */
.L_x_55:
[----:B-1----:R1:W2:Y:S02]  /*32c0*/  SYNCS.PHASECHK.TRANS64.TRYWAIT P0, [R0+URZ+0xb0], R2 ;  /* 0x0000b002000075a7 */ /* 0x0022a400080011ff */
[----:B--2---:R-:W-:Y:S05]  /*32d0*/  @!P0 NANOSLEEP.SYNCS 0x989680 ;  /* 0x009896800000895d */ /* 0x004fea0003900000 */
[----:B------:R-:W2:Y:S02]  /*32e0*/  @!P0 SYNCS.PHASECHK.TRANS64 P0, [R0+URZ+0xb0], R2 ;  /* 0x0000b002000085a7 */ /* 0x000ea400080010ff */
[----:B--2---:R-:W-:Y:S05]  /*32f0*/  @P0 EXIT ;  /* 0x000000000000094d */ /* 0x004fea0003800000 */
[----:B------:R-:W-:Y:S05]  /*3300*/  BRA `(.L_x_55) ;  /* 0xfffffffc00ec7947 */ /* 0x000fea000383ffff */
.L_x_48:
[----:B------:R-:W-:Y:S05]  /*3310*/  BRA.U UP6, `(.L_x_56) ;  /* 0x0000001106907547 */ /* 0x000fea000b800000 */
[----:B------:R-:W-:Y:S01]  /*3320*/  UMOV UR4, 0x40 ;  /* 0x0000004000047882 */ /* 0x000fe20000000000 */
[----:B------:R-:W-:Y:S01]  /*3330*/  NOP ;  /* 0x0000000000007918 */ /* 0x000fe20000000000 */
[----:B------:R-:W-:Y:S01]  /*3340*/  ULEA UR5, UR52, UR4, 0x18 ;  /* 0x0000000434057291 */ /* 0x000fe2000f8ec0ff */
[----:B------:R-:W-:Y:S02]  /*3350*/  UMOV UR6, 0x400 ;  /* 0x0000040000067882 */ /* 0x000fe40000000000 */
[----:B------:R-:W-:-:S06]  /*3360*/  ULEA UR6, UR52, UR6, 0x18 ;  /* 0x0000000634067291 */ /* 0x000fcc000f8ec0ff */
[----:B------:R-:W2:Y:S02]  /*3370*/  LDS.U8 R0, [UR5+0x1c] ;  /* 0x00001c05ff007984 */ /* 0x000ea40008000000 */
[----:B--2---:R-:W-:-:S13]  /*3380*/  ISETP.NE.AND P0, PT, R0, RZ, PT ;  /* 0x000000ff0000720c */ /* 0x004fda0003f05270 */
[----:B------:R-:W-:Y:S05]  /*3390*/  @P0 BRA `(.L_x_57) ;  /* 0x0000000400080947 */ /* 0x000fea0003800000 */
[----:B------:R-:W-:Y:S02]  /*33a0*/  UISETP.NE.U32.AND UP1, UPT, UR48, 0x1, UPT ;  /* 0x000000013000788c */ /* 0x000fe4000bf25070 */
[----:B------:R-:W-:-:S07]  /*33b0*/  UIADD3 UR7, UPT, UPT, UR5, 0x8, URZ ;  /* 0x0000000805077890 */ /* 0x000fce000fffe0ff */
[----:B------:R-:W-:Y:S05]  /*33c0*/  BRA.U !UP1, `(.L_x_58) ;  /* 0x00000001099c7547 */ /* 0x000fea000b800000 */
[----:B------:R-:W-:Y:S01]  /*33d0*/  ELECT P0, URZ, PT ;  /* 0x0000000000ff782f */ /* 0x000fe20003800000 */
[----:B------:R-:W-:-:S12]  /*33e0*/  BSSY B0, `(.L_x_58) ;  /* 0x0000025000007945 */ /* 0x000fd80003800000 */
[----:B------:R-:W-:Y:S05]  /*33f0*/  @!P0 BRA `(.L_x_59) ;  /* 0x00000000008c8947 */ /* 0x000fea0003800000 */
[----:B------:R-:W-:-:S05]  /*3400*/  UMOV UR4, 0x10 ;  /* 0x0000001000047882 */ /* 0x000fca0000000000 */
[----:B------:R-:W-:Y:S04]  /*3410*/  DEPBAR.LE SB2, 0x36 ;  /* 0x0000ad800000791a */ /* 0x000fe80000000000 */
[----:B------:R-:W2:Y:S02]  /*3420*/  UTCATOMSWS.2CTA.FIND_AND_SET.ALIGN UP0, UR4, UR4 ;  /* 0x00000004000475e3 */ /* 0x000ea40008200800 */
[----:B--2---:R-:W-:Y:S01]  /*3430*/  MOV R10, UR4 ;  /* 0x00000004000a7c02 */ /* 0x004fe20008000f00 */
[----:B------:R-:W-:Y:S06]  /*3440*/  BRA.U UP0, `(.L_x_60) ;  /* 0x0000000100187547 */ /* 0x000fec000b800000 */
.L_x_61:
[----:B------:R-:W-:Y:S05]  /*3450*/  NANOSLEEP 0x64 ;  /* 0x000000640000795d */ /* 0x000fea0003800000 */
[----:B------:R-:W-:-:S05]  /*3460*/  UMOV UR4, 0x10 ;  /* 0x0000001000047882 */ /* 0x000fca0000000000 */
[----:B------:R-:W-:Y:S04]  /*3470*/  DEPBAR.LE SB2, 0x36 ;  /* 0x0000ad800000791a */ /* 0x000fe80000000000 */
[----:B------:R-:W2:Y:S02]  /*3480*/  UTCATOMSWS.2CTA.FIND_AND_SET.ALIGN UP0, UR4, UR4 ;  /* 0x00000004000475e3 */ /* 0x000ea40008200800 */
[----:B--2---:R-:W-:Y:S01]  /*3490*/  MOV R10, UR4 ;  /* 0x00000004000a7c02 */ /* 0x004fe20008000f00 */
[----:B------:R-:W-:Y:S05]  /*34a0*/  BRA.U !UP0, `(.L_x_61) ;  /* 0xfffffffd08e87547 */ /* 0x000fea000b83ffff */
.L_x_60:
[----:B------:R-:W2:Y:S01]  /*34b0*/  LDS R6, [UR5+0x10] ;  /* 0x00001005ff067984 */ /* 0x000ea20008000800 */
[----:B------:R-:W-:Y:S01]  /*34c0*/  IMAD.U32 R0, RZ, RZ, UR6 ;  /* 0x00000006ff007e24 */ /* 0x000fe2000f8e00ff */
[----:B------:R-:W-:-:S03]  /*34d0*/  MOV R4, UR47 ;  /* 0x0000002f00047c02 */ /* 0x000fc60008000f00 */
[----:B------:R-:W-:Y:S01]  /*34e0*/  VIADD R0, R0, 0x130 ;  /* 0x0000013000007836 */ /* 0x000fe20000000000 */
[----:B--2---:R-:W-:-:S04]  /*34f0*/  SHF.L.U32 R6, R6, 0x1f, RZ ;  /* 0x0000001f06067819 */ /* 0x004fc800000006ff */
[----:B------:R-:W2:Y:S02]  /*3500*/  SYNCS.PHASECHK.TRANS64.TRYWAIT P0, [UR5+0x8], R6 ;  /* 0x00000806ff0075a7 */ /* 0x000ea40008001105 */
[----:B--2---:R-:W-:Y:S05]  /*3510*/  @P0 BRA `(.L_x_62) ;  /* 0x0000000000080947 */ /* 0x004fea0003800000 */
[----:B------:R-:W2:Y:S02]  /*3520*/  SYNCS.PHASECHK.TRANS64.TRYWAIT P0, [UR5+0x8], R6 ;  /* 0x00000806ff0075a7 */ /* 0x000ea40008001105 */
[----:B--2---:R-:W-:Y:S05]  /*3530*/  @!P0 BRA `(.L_x_63) ;  /* 0x00000090009c8947 */ /* 0x004fea0003800000 */
.L_x_62:
[----:B------:R-:W-:Y:S01]  /*3540*/  PRMT R4, R4, 0x654, R0 ;  /* 0x0000065404047816 */ /* 0x000fe20000000000 */
[----:B------:R-:W-:Y:S01]  /*3550*/  HFMA2 R0, -RZ, RZ, 0, 5.9604644775390625e-08 ;  /* 0x00000001ff007431 */ /* 0x000fe200000001ff */
[----:B------:R-:W-:Y:S01]  /*3560*/  UPRMT UR4, UR47, 0x654, UR7 ;  /* 0x000006542f047896 */ /* 0x000fe20008000007 */
[----:B------:R-:W-:Y:S02]  /*3570*/  IMAD.MOV.U32 R8, RZ, RZ, 0xffff ;  /* 0x0000ffffff087424 */ /* 0x000fe400078e00ff */
[----:B--2---:R-:W-:Y:S02]  /*3580*/  IMAD.MOV.U32 R6, RZ, RZ, 0x4 ;  /* 0x00000004ff067424 */ /* 0x004fe400078e00ff */
[----:B------:R-:W-:Y:S01]  /*3590*/  IMAD.SHL.U32 R9, R10, 0x20, RZ ;  /* 0x000000200a097824 */ /* 0x000fe200078e00ff */
[----:B------:R-:W-:Y:S02]  /*35a0*/  MOV R5, UR4 ;  /* 0x0000000400057c02 */ /* 0x000fe40008000f00 */
[-C--:B------:R-:W-:Y:S01]  /*35b0*/  SHF.L.U32 R8, R8, R10.reuse, RZ ;  /* 0x0000000a08087219 */ /* 0x080fe200000006ff */
[----:B------:R2:W-:Y:S01]  /*35c0*/  SYNCS.ARRIVE.TRANS64.RED RZ, [UR4], R6 ;  /* 0x00000006ffff79a7 */ /* 0x0005e20008000404 */
[----:B------:R-:W-:Y:S01]  /*35d0*/  SHF.L.U32 R7, R0, R10, RZ ;  /* 0x0000000a00077219 */ /* 0x000fe200000006ff */
[----:B------:R2:W-:Y:S04]  /*35e0*/  STS [UR6+0x130], R9 ;  /* 0x00013009ff007988 */ /* 0x0005e80008000806 */
[----:B------:R2:W-:Y:S04]  /*35f0*/  STAS [R4.64], R10 ;  /* 0x0000000a04007dbd */ /* 0x0005e8000c0008ff */
[----:B------:R2:W-:Y:S04]  /*3600*/  ATOMS.OR RZ, [UR5+0x14], R8 ;  /* 0x00001408ffff798c */ /* 0x0005e8000b000005 */
[----:B------:R2:W-:Y:S04]  /*3610*/  ATOMS.OR RZ, [UR5+0x18], R7 ;  /* 0x00001807ffff798c */ /* 0x0005e8000b000005 */
[----:B------:R2:W-:Y:S02]  /*3620*/  ATOMS.XOR RZ, [UR5+0x10], R0 ;  /* 0x00001000ffff798c */ /* 0x0005e4000b800005 */
.L_x_59:
[----:B-1----:R-:W-:Y:S05]  /*3630*/  BSYNC B0 ;  /* 0x0000000000007941 */ /* 0x002fea0003800000 */
.L_x_58:
[----:B------:R-:W-:Y:S05]  /*3640*/  BRA.U UP1, `(.L_x_64) ;  /* 0x00000001016c7547 */ /* 0x000fea000b800000 */
[----:B------:R-:W-:-:S03]  /*3650*/  UMOV UR4, 0xffffffff ;  /* 0xffffffff00047882 */ /* 0x000fc60000000000 */
[----:B------:R-:W-:Y:S05]  /*3660*/  BRA.DIV UR4, `(.L_x_65) ;  /* 0x0000009204687947 */ /* 0x000fea000b800000 */
[----:B------:R-:W-:-:S13]  /*3670*/  ELECT P6, URZ, PT ;  /* 0x0000000000ff782f */ /* 0x000fda00038c0000 */
.L_x_203:
[----:B------:R-:W-:Y:S05]  /*3680*/  @!P6 BRA `(.L_x_64) ;  /* 0x00000000005ce947 */ /* 0x000fea0003800000 */
[----:B--2---:R-:W2:Y:S02]  /*3690*/  LDS R4, [UR5+0x10] ;  /* 0x00001005ff047984 */ /* 0x004ea40008000800 */
[----:B--2---:R-:W-:-:S04]  /*36a0*/  SHF.L.U32 R4, R4, 0x1f, RZ ;  /* 0x0000001f04047819 */ /* 0x004fc800000006ff */
[----:B------:R-:W2:Y:S02]  /*36b0*/  SYNCS.PHASECHK.TRANS64.TRYWAIT P0, [UR5+0x8], R4 ;  /* 0x00000804ff0075a7 */ /* 0x000ea40008001105 */
[----:B--2---:R-:W-:Y:S05]  /*36c0*/  @P0 BRA `(.L_x_66) ;  /* 0x0000000000080947 */ /* 0x004fea0003800000 */
[----:B------:R-:W2:Y:S02]  /*36d0*/  SYNCS.PHASECHK.TRANS64.TRYWAIT P0, [UR5+0x8], R4 ;  /* 0x00000804ff0075a7 */ /* 0x000ea40008001105 */
[----:B--2---:R-:W-:Y:S05]  /*36e0*/  @!P0 BRA `(.L_x_67) ;  /* 0x0000009000688947 */ /* 0x004fea0003800000 */
.L_x_66:
[----:B------:R-:W3:Y:S01]  /*36f0*/  LDS R6, [UR6+0x130] ;  /* 0x00013006ff067984 */ /* 0x000ee20008000800 */
[----:B--2---:R-:W-:Y:S02]  /*3700*/  HFMA2 R0, -RZ, RZ, 0, 5.9604644775390625e-08 ;  /* 0x00000001ff007431 */ /* 0x004fe400000001ff */
[----:B------:R-:W-:Y:S01]  /*3710*/  IMAD.MOV.U32 R4, RZ, RZ, 0xffff ;  /* 0x0000ffffff047424 */ /* 0x000fe200078e00ff */
[----:B------:R-:W-:Y:S01]  /*3720*/  UPRMT UR4, UR47, 0x654, UR7 ;  /* 0x000006542f047896 */ /* 0x000fe20008000007 */
[----:B---3--:R-:W-:-:S03]  /*3730*/  IMAD.SHL.U32 R5, R6, 0x20, RZ ;  /* 0x0000002006057824 */ /* 0x008fc600078e00ff */
[-C--:B------:R-:W-:Y:S02]  /*3740*/  SHF.L.U32 R4, R4, R6.reuse, RZ ;  /* 0x0000000604047219 */ /* 0x080fe400000006ff */
[----:B------:R-:W-:Y:S01]  /*3750*/  SHF.L.U32 R6, R0, R6, RZ ;  /* 0x0000000600067219 */ /* 0x000fe200000006ff */
[----:B------:R3:W-:Y:S04]  /*3760*/  STS [UR6+0x130], R5 ;  /* 0x00013005ff007988 */ /* 0x0007e80008000806 */
[----:B------:R3:W-:Y:S04]  /*3770*/  ATOMS.OR RZ, [UR5+0x14], R4 ;  /* 0x00001404ffff798c */ /* 0x0007e8000b000005 */
[----:B------:R3:W-:Y:S01]  /*3780*/  ATOMS.OR RZ, [UR5+0x18], R6 ;  /* 0x00001806ffff798c */ /* 0x0007e2000b000005 */
[----:B------:R-:W-:Y:S03]  /*3790*/  SYNCS.ARRIVE.TRANS64.RED.A1T0 RZ, [UR4], RZ ;  /* 0x000000ffffff79a7 */ /* 0x000fe60008100404 */
[----:B------:R3:W-:Y:S01]  /*37a0*/  ATOMS.XOR RZ, [UR5+0x10], R0 ;  /* 0x00001000ffff798c */ /* 0x0007e2000b800005 */
[----:B------:R-:W-:Y:S05]  /*37b0*/  BRA `(.L_x_64) ;  /* 0x0000000000107947 */ /* 0x000fea0003800000 */
.L_x_57:
[----:B------:R-:W-:Y:S02]  /*37c0*/  MOV R0, 0xffffffff ;  /* 0xffffffff00007802 */ /* 0x000fe40000000f00 */
[----:B------:R-:W-:-:S03]  /*37d0*/  MOV R4, 0x3800 ;  /* 0x0000380000047802 */ /* 0x000fc60000000f00 */
[----:B------:R2:W-:Y:S04]  /*37e0*/  STS [UR6+0x130], R0 ;  /* 0x00013000ff007988 */ /* 0x0005e80008000806 */
[----:B-12--5:R-:W-:Y:S05]  /*37f0*/  CALL.REL.NOINC `($__internal_1_$__cuda_sm10x_tcgen05_guardrail_trap_phase_invalid_during_alloc) ;  /* 0x0000009800bc7944 */ /* 0x026fea0003c00000 */
.L_x_64:
[----:B------:R-:W-:Y:S05]  /*3800*/  WARPSYNC.ALL ;  /* 0x0000000000007948 */ /* 0x000fea0003800000 */
[----:B------:R-:W4:Y:S01]  /*3810*/  S2UR UR4, SR_CgaCtaId ;  /* 0x00000000000479c3 */ /* 0x000f220000008800 */
[----:B------:R-:W-:Y:S01]  /*3820*/  UMOV UR26, 0x400 ;  /* 0x00000400001a7882 */ /* 0x000fe20000000000 */
[----:B------:R-:W-:-:S06]  /*3830*/  NOP ;  /* 0x0000000000007918 */ /* 0x000fcc0000000000 */
[----:B------:R-:W-:Y:S06]  /*3840*/  BAR.ARV 0x6, 0xa0 ;  /* 0x0182800000007b1d */ /* 0x000fec0000002000 */
[----:B------:R-:W1:Y:S01]  /*3850*/  LDCU UR6, c[0x0][0x38c] ;  /* 0x00007180ff0677ac */ /* 0x000e620008000800 */
[----:B------:R-:W-:Y:S01]  /*3860*/  LOP3.LUT R3, R3, 0xffff, RZ, 0xc0, !PT ;  /* 0x0000ffff03037812 */ /* 0x000fe200078ec0ff */
[----:B--2---:R-:W-:Y:S01]  /*3870*/  IMAD.MOV.U32 R9, RZ, RZ, 0x1 ;  /* 0x00000001ff097424 */ /* 0x004fe200078e00ff */
[----:B------:R-:W-:Y:S01]  /*3880*/  LOP3.LUT R2, R2, 0xffff, RZ, 0xc0, !PT ;  /* 0x0000ffff02027812 */ /* 0x000fe200078ec0ff */
[----:B------:R-:W-:Y:S01]  /*3890*/  IMAD.MOV.U32 R8, RZ, RZ, RZ ;  /* 0x000000ffff087224 */ /* 0x000fe200078e00ff */
[----:B------:R-:W-:Y:S01]  /*38a0*/  R2UR UR28, R3 ;  /* 0x00000000031c72ca */ /* 0x000fe200000e0000 */
[----:B------:R-:W-:Y:S01]  /*38b0*/  UMOV UR32, URZ ;  /* 0x000000ff00207c82 */ /* 0x000fe20008000000 */
[----:B------:R-:W-:-:S02]  /*38c0*/  R2UR UR42, R2 ;  /* 0x00000000022a72ca */ /* 0x000fc400000e0000 */
[----:B------:R-:W-:Y:S01]  /*38d0*/  CS2R R2, SRZ ;  /* 0x0000000000027805 */ /* 0x000fe2000001ff00 */
[----:B------:R-:W-:Y:S01]  /*38e0*/  UMOV UR23, URZ ;  /* 0x000000ff00177c82 */ /* 0x000fe20008000000 */
[----:B----4-:R-:W-:Y:S01]  /*38f0*/  ULEA UR26, UR4, UR26, 0x18 ;  /* 0x0000001a041a7291 */ /* 0x010fe2000f8ec0ff */
[----:B------:R-:W-:Y:S01]  /*3900*/  UMOV UR22, URZ ;  /* 0x000000ff00167c82 */ /* 0x000fe20008000000 */
[----:B------:R-:W-:Y:S02]  /*3910*/  UISETP.NE.AND UP3, UPT, UR48, URZ, UPT ;  /* 0x000000ff3000728c */ /* 0x000fe4000bf65270 */
[----:B------:R-:W-:Y:S02]  /*3920*/  UIADD3 UR5, UPT, UPT, UR26, 0x10800, URZ ;  /* 0x000108001a057890 */ /* 0x000fe4000fffe0ff */
[----:B------:R-:W-:-:S03]  /*3930*/  UIADD3 UR4, UPT, UPT, UR26, 0x24800, URZ ;  /* 0x000248001a047890 */ /* 0x000fc6000fffe0ff */
[----:B---3--:R-:W2:Y:S01]  /*3940*/  LDS R0, [UR26+0x130] ;  /* 0x0001301aff007984 */ /* 0x008ea20008000800 */
[----:B-1----:R-:W-:Y:S02]  /*3950*/  UIADD3 UR6, UPT, UPT, UR6, 0x1f, URZ ;  /* 0x0000001f06067890 */ /* 0x002fe4000fffe0ff */
[----:B------:R-:W-:Y:S02]  /*3960*/  USHF.R.U32.HI UR5, URZ, 0x4, UR5 ;  /* 0x00000004ff057899 */ /* 0x000fe40008011605 */
[----:B------:R-:W-:Y:S02]  /*3970*/  USHF.R.S32.HI UR33, URZ, 0x1f, UR6 ;  /* 0x0000001fff217899 */ /* 0x000fe40008011406 */
[----:B------:R-:W-:Y:S02]  /*3980*/  USHF.R.U32.HI UR4, URZ, 0x4, UR4 ;  /* 0x00000004ff047899 */ /* 0x000fe40008011604 */
[----:B------:R-:W-:Y:S02]  /*3990*/  ULEA.HI UR33, UR33, UR6, URZ, 0x5 ;  /* 0x0000000621217291 */ /* 0x000fe4000f8f28ff */
[----:B------:R-:W-:-:S02]  /*39a0*/  ULOP3.LUT UR5, UR5, 0x3fff, URZ, 0xc0, !UPT ;  /* 0x00003fff05057892 */ /* 0x000fc4000f8ec0ff */
[----:B------:R-:W-:Y:S02]  /*39b0*/  USHF.R.S32.HI UR33, URZ, 0x5, UR33 ;  /* 0x00000005ff217899 */ /* 0x000fe40008011421 */
[----:B------:R-:W-:Y:S02]  /*39c0*/  ULOP3.LUT UR30, UR4, 0x3fff, URZ, 0xc0, !UPT ;  /* 0x00003fff041e7892 */ /* 0x000fe4000f8ec0ff */
[----:B------:R-:W-:Y:S01]  /*39d0*/  UISETP.LT.AND UP0, UPT, UR33, 0x1, UPT ;  /* 0x000000012100788c */ /* 0x000fe2000bf01270 */
[----:B------:R-:W-:Y:S01]  /*39e0*/  UMOV UR40, 0x0 ;  /* 0x0000000000287882 */ /* 0x000fe20000000000 */
[----:B------:R-:W-:Y:S01]  /*39f0*/  UMOV UR41, 0x10400910 ;  /* 0x1040091000297882 */ /* 0x000fe20000000000 */
[----:B------:R-:W-:Y:S02]  /*3a00*/  ULOP3.LUT UR29, UR5, 0x10000, URZ, 0xfc, !UPT ;  /* 0x00010000051d7892 */ /* 0x000fe4000f8efcff */
[----:B------:R-:W-:Y:S02]  /*3a10*/  ULOP3.LUT UR30, UR30, 0x10000, URZ, 0xfc, !UPT ;  /* 0x000100001e1e7892 */ /* 0x000fe4000f8efcff */
[----:B------:R-:W-:Y:S01]  /*3a20*/  USEL UR43, UR33, 0x1, !UP0 ;  /* 0x00000001212b7887 */ /* 0x000fe2000c000000 */
[----:B------:R-:W-:Y:S01]  /*3a30*/  UMOV UR38, 0x0 ;  /* 0x0000000000267882 */ /* 0x000fe20000000000 */
[----:B------:R-:W-:Y:S01]  /*3a40*/  UMOV UR39, 0x10400910 ;  /* 0x1040091000277882 */ /* 0x000fe20000000000 */
[----:B------:R-:W-:Y:S01]  /*3a50*/  UMOV UR36, 0x0 ;  /* 0x0000000000247882 */ /* 0x000fe20000000000 */
[----:B------:R-:W-:Y:S01]  /*3a60*/  UMOV UR37, 0x10400910 ;  /* 0x1040091000257882 */ /* 0x000fe20000000000 */
[----:B------:R-:W-:Y:S01]  /*3a70*/  UMOV UR34, 0x0 ;  /* 0x0000000000227882 */ /* 0x000fe20000000000 */
[----:B------:R-:W-:Y:S01]  /*3a80*/  UMOV UR35, 0x10400910 ;  /* 0x1040091000237882 */ /* 0x000fe20000000000 */
[----:B--2---:R-:W-:-:S15]  /*3a90*/  R2UR UR44, R0 ;  /* 0x00000000002c72ca */ /* 0x004fde00000e0000 */
.L_x_75:
[C---:B------:R-:W-:Y:S02]  /*3aa0*/  LEA R0, R8.reuse, UR26, 0x3 ;  /* 0x0000001a08007c11 */ /* 0x040fe4000f8e18ff */
[----:B------:R-:W-:Y:S02]  /*3ab0*/  SHF.L.U32 R4, R3, 0x1f, RZ ;  /* 0x0000001f03047819 */ /* 0x000fe400000006ff */
[----:B------:R-:W-:Y:S02]  /*3ac0*/  LEA R5, R8, UR26, 0x4 ;  /* 0x0000001a08057c11 */ /* 0x000fe4000f8e20ff */
[----:B------:R-:W1:Y:S02]  /*3ad0*/  SYNCS.PHASECHK.TRANS64.TRYWAIT P0, [R0+URZ+0xa0], R4 ;  /* 0x0000a004000075a7 */ /* 0x000e6400080011ff */
[----:B-1-3--:R-:W-:Y:S05]  /*3ae0*/  @!P0 BRA `(.L_x_68) ;  /* 0x0000008c00808947 */ /* 0x00afea0003800000 */
.L_x_204:
[----:B-1----:R-:W1:Y:S01]  /*3af0*/  LDS.128 R4, [R5+0x110] ;  /* 0x0001100005047984 */ /* 0x002e620000000c00 */
[----:B------:R-:W-:Y:S02]  /*3b00*/  VIADD R0, R0, 0xb0 ;  /* 0x000000b000007836 */ /* 0x000fe40000000000 */
[----:B------:R-:W-:Y:S01]  /*3b10*/  VIADD R8, R8, 0x1 ;  /* 0x0000000108087836 */ /* 0x000fe20000000000 */
[----:B------:R-:W-:Y:S01]  /*3b20*/  @!PT LDS RZ, [RZ] ;  /* 0x00000000fffff984 */ /* 0x000fe20000000800 */
[----:B------:R-:W-:Y:S01]  /*3b30*/  @!PT LDS RZ, [RZ] ;  /* 0x00000000fffff984 */ /* 0x000fe20000000800 */
[----:B------:R-:W-:Y:S01]  /*3b40*/  @!PT LDS RZ, [RZ] ;  /* 0x00000000fffff984 */ /* 0x000fe20000000800 */
[----:B------:R-:W-:Y:S01]  /*3b50*/  @!PT LDS RZ, [RZ] ;  /* 0x00000000fffff984 */ /* 0x000fe20000000800 */
[----:B------:R2:W-:Y:S06]  /*3b60*/  MEMBAR.ALL.CTA ;  /* 0x0000000000007992 */ /* 0x0005ec0000008000 */
[----:B--2---:R-:W2:Y:S01]  /*3b70*/  FENCE.VIEW.ASYNC.S ;  /* 0x00000000000073c6 */ /* 0x004ea20000000000 */
[----:B------:R-:W-:-:S04]  /*3b80*/  PRMT R0, RZ, 0x654, R0 ;  /* 0x00000654ff007816 */ /* 0x000fc80000000000 */
[----:B--2---:R2:W-:Y:S01]  /*3b90*/  SYNCS.ARRIVE.TRANS64.RED.A1T0 RZ, [R0+URZ], RZ ;  /* 0x000000ff00ff79a7 */ /* 0x0045e200081004ff */
[----:B-1----:R-:W-:Y:S01]  /*3ba0*/  LOP3.LUT P1, RZ, R6, 0x1, RZ, 0xc0, !PT ;  /* 0x0000000106ff7812 */ /* 0x002fe2000782c0ff */
[----:B--2---:R-:W-:-:S12]  /*3bb0*/  BRA.U UP3, `(.L_x_69) ;  /* 0x0000000503087547 */ /* 0x004fd8000b800000 */
[----:B------:R-:W1:Y:S01]  /*3bc0*/  LDCU UR4, c[0x0][0x38c] ;  /* 0x00007180ff0477ac */ /* 0x000e620008000800 */
[----:B------:R-:W-:Y:S02]  /*3bd0*/  PLOP3.LUT P2, PT, PT, PT, PT, 0x80, 0x8 ;  /* 0x000000000008781c */ /* 0x000fe40003f4f070 */
[----:B------:R-:W-:Y:S01]  /*3be0*/  SHF.L.U32 R4, R9, 0x1f, RZ ;  /* 0x0000001f09047819 */ /* 0x000fe200000006ff */
[----:B------:R-:W-:Y:S02]  /*3bf0*/  ULEA UR31, UR32, UR26, 0x3 ;  /* 0x0000001a201f7291 */ /* 0x000fe4000f8e18ff */
[----:B------:R-:W-:Y:S02]  /*3c00*/  ULEA UR11, UR32, UR44, 0x8 ;  /* 0x0000002c200b7291 */ /* 0x000fe4000f8e40ff */
[----:B-1----:R-:W-:-:S06]  /*3c10*/  UISETP.GE.AND UP0, UPT, UR4, 0x1, UPT ;  /* 0x000000010400788c */ /* 0x002fcc000bf06270 */
[----:B------:R-:W-:-:S05]  /*3c20*/  PLOP3.LUT P0, PT, PT, PT, UP0, 0x80, 0x8 ;  /* 0x000000000008781c */ /* 0x000fca0003f0f008 */
[----:B------:R-:W-:-:S08]  /*3c30*/  @UP0 ULEA UR4, UR23, UR26, 0x3 ;  /* 0x0000001a17040291 */ /* 0x000fd0000f8e18ff */
[----:B------:R-:W-:-:S04]  /*3c40*/  @P0 SHF.L.U32 R0, R2, 0x1f, RZ ;  /* 0x0000001f02000819 */ /* 0x000fc800000006ff */
[----:B------:R1:W2:Y:S01]  /*3c50*/  @P0 SYNCS.PHASECHK.TRANS64.TRYWAIT P2, [UR4], R0 ;  /* 0x00000000ff0005a7 */ /* 0x0002a20008041104 */
[----:B------:R-:W3:Y:S02]  /*3c60*/  SYNCS.PHASECHK.TRANS64.TRYWAIT P0, [UR31+0xd0], R4 ;  /* 0x0000d004ff0075a7 */ /* 0x000ee4000800111f */
[----:B-123--:R-:W-:Y:S05]  /*3c70*/  @!P0 BRA `(.L_x_70) ;  /* 0x0000008c00308947 */ /* 0x00efea0003800000 */
.L_x_206:
[----:B------:R-:W-:Y:S01]  /*3c80*/  UMOV UR27, UR22 ;  /* 0x00000016001b7c82 */ /* 0x000fe20008000000 */
[----:B------:R-:W-:Y:S05]  /*3c90*/  BRA.U !UP0, `(.L_x_71) ;  /* 0x0000000108c07547 */ /* 0x000fea000b800000 */
[----:B------:R-:W-:Y:S02]  /*3ca0*/  UIADD3 UR27, UPT, UPT, UR43, UR22, URZ ;  /* 0x000000162b1b7290 */ /* 0x000fe4000fffe0ff */
[----:B------:R-:W-:Y:S01]  /*3cb0*/  UPLOP3.LUT UP2, UPT, UPT, UPT, UPT, 0x40, 0x4 ;  /* 0x000000000004789c */ /* 0x000fe20003f4e870 */
[----:B------:R-:W-:Y:S01]  /*3cc0*/  UMOV UR24, UR33 ;  /* 0x0000002100187c82 */ /* 0x000fe20008000000 */
[----:B------:R-:W-:-:S09]  /*3cd0*/  UMOV UR10, UR23 ;  /* 0x00000017000a7c82 */ /* 0x000fd20008000000 */
.L_x_74:
[----:B--2---:R-:W-:Y:S01]  /*3ce0*/  ULEA UR5, UR10, UR26, 0x3 ;  /* 0x0000001a0a057291 */ /* 0x004fe2000f8e18ff */
[----:B---3--:R-:W-:Y:S11]  /*3cf0*/  @P2 BRA `(.L_x_72) ;  /* 0x00000000000c2947 */ /* 0x008ff60003800000 */
[----:B-1----:R-:W-:Y:S04]  /*3d00*/  SHF.L.U32 R4, R2, 0x1f, RZ ;  /* 0x0000001f02047819 */ /* 0x002fe800000006ff */
[----:B------:R-:W1:Y:S02]  /*3d10*/  SYNCS.PHASECHK.TRANS64.TRYWAIT P0, [UR5], R4 ;  /* 0x00000004ff0075a7 */ /* 0x000e640008001105 */
[----:B-1----:R-:W-:Y:S05]  /*3d20*/  @!P0 BRA `(.L_x_73) ;  /* 0x0000008c001c8947 */ /* 0x002fea0003800000 */
.L_x_72:
[----:B------:R-:W-:Y:S01]  /*3d30*/  UISETP.NE.AND UP0, UPT, UR24, 0x1, UPT ;  /* 0x000000011800788c */ /* 0x000fe2000bf05270 */
[----:B------:R-:W-:Y:S01]  /*3d40*/  PLOP3.LUT P2, PT, PT, PT, PT, 0x80, 0x8 ;  /* 0x000000000008781c */ /* 0x000fe20003f4f070 */
[----:B------:R-:W-:Y:S02]  /*3d50*/  UIADD3 UR4, UPT, UPT, UR10, 0x1, URZ ;  /* 0x000000010a047890 */ /* 0x000fe4000fffe0ff */
[----:B------:R-:W-:Y:S02]  /*3d60*/  UIADD3 UR25, UPT, UPT, UR5, 0x28, URZ ;  /* 0x0000002805197890 */ /* 0x000fe4000fffe0ff */
[----:B------:R-:W-:Y:S01]  /*3d70*/  UISETP.NE.AND UP1, UPT, UR4, 0x5, UPT ;  /* 0x000000050400788c */ /* 0x000fe2000bf25270 */
[----:B------:R-:W-:Y:S01]  /*3d80*/  PLOP3.LUT P0, PT, PT, PT, UP0, 0x80, 0x8 ;  /* 0x000000000008781c */ /* 0x000fe20003f0f008 */
[----:B------:R-:W-:Y:S02]  /*3d90*/  UIADD3 UR22, UPT, UPT, UR22, 0x1, URZ ;  /* 0x0000000116167890 */ /* 0x000fe4000fffe0ff */
[----:B------:R-:W-:Y:S02]  /*3da0*/  USEL UR6, URZ, 0x1, UP1 ;  /* 0x00000001ff067887 */ /* 0x000fe40008800000 */
[----:B------:R-:W-:Y:S02]  /*3db0*/  USEL UR23, UR4, URZ, UP1 ;  /* 0x000000ff04177287 */ /* 0x000fe40008800000 */
[----:B------:R-:W-:Y:S02]  /*3dc0*/  UIADD3 UR24, UPT, UPT, UR24, -0x1, URZ ;  /* 0xffffffff18187890 */ /* 0x000fe4000fffe0ff */
[----:B------:R-:W-:Y:S01]  /*3dd0*/  @UP0 ULEA UR4, UR23, UR26, 0x3 ;  /* 0x0000001a17040291 */ /* 0x000fe2000f8e18ff */
[----:B------:R-:W-:Y:S01]  /*3de0*/  LOP3.LUT R2, R2, UR6, RZ, 0x3c, !PT ;  /* 0x0000000602027c12 */ /* 0x000fe2000f8e3cff */
[----:B------:R-:W-:Y:S02]  /*3df0*/  ULEA UR6, UR10, UR30, 0xa ;  /* 0x0000001e0a067291 */ /* 0x000fe4000f8e50ff */
[----:B------:R-:W-:Y:S01]  /*3e00*/  UISETP.NE.AND UP0, UPT, UR22, UR27, UPT ;  /* 0x0000001b1600728c */ /* 0x000fe2000bf05270 */
[----:B-1----:R-:W-:Y:S01]  /*3e10*/  @P0 SHF.L.U32 R0, R2, 0x1f, RZ ;  /* 0x0000001f02000819 */ /* 0x002fe200000006ff */
[----:B------:R-:W-:Y:S02]  /*3e20*/  UIADD3 UR20, UPT, UPT, UR6, 0x2, URZ ;  /* 0x0000000206147890 */ /* 0x000fe4000fffe0ff */
[----:B------:R-:W-:Y:S01]  /*3e30*/  UIADD3 UR16, UPT, UPT, UR6, 0x4, URZ ;  /* 0x0000000406107890 */ /* 0x000fe2000fffe0ff */
[----:B------:R2:W3:Y:S01]  /*3e40*/  @P0 SYNCS.PHASECHK.TRANS64.TRYWAIT P2, [UR4], R0 ;  /* 0x00000000ff0005a7 */ /* 0x0004e20008041104 */
[----:B------:R-:W-:Y:S02]  /*3e50*/  ULEA UR4, UR10, UR29, 0xa ;  /* 0x0000001d0a047291 */ /* 0x000fe4000f8e50ff */
[----:B------:R-:W-:Y:S02]  /*3e60*/  UIADD3 UR12, UPT, UPT, UR6, 0x6, URZ ;  /* 0x00000006060c7890 */ /* 0x000fe4000fffe0ff */
[----:B------:R-:W-:Y:S02]  /*3e70*/  UIADD3 UR18, UPT, UPT, UR4, 0x2, URZ ;  /* 0x0000000204127890 */ /* 0x000fe4000fffe0ff */
[----:B------:R-:W-:Y:S02]  /*3e80*/  UIADD3 UR14, UPT, UPT, UR4, 0x4, URZ ;  /* 0x00000004040e7890 */ /* 0x000fe4000fffe0ff */
[----:B------:R-:W-:Y:S01]  /*3e90*/  UIADD3 UR8, UPT, UPT, UR4, 0x6, URZ ;  /* 0x0000000604087890 */ /* 0x000fe2000fffe0ff */
[----:B------:R-:W-:Y:S01]  /*3ea0*/  UMOV UR7, 0x40004040 ;  /* 0x4000404000077882 */ /* 0x000fe20000000000 */
[----:B------:R-:W-:Y:S01]  /*3eb0*/  UMOV UR5, 0x40004040 ;  /* 0x4000404000057882 */ /* 0x000fe20000000000 */
[----:B------:R-:W-:Y:S01]  /*3ec0*/  UMOV UR21, 0x40004040 ;  /* 0x4000404000157882 */ /* 0x000fe20000000000 */
[----:B------:R2:W-:Y:S01]  /*3ed0*/  UTCHMMA.2CTA gdesc[UR4], gdesc[UR6], tmem[UR11], tmem[UR40], idesc[UR41], UP2 ;  /* 0x00ff2806040075ea */ /* 0x0005e2000920000b */
[----:B------:R-:W-:Y:S01]  /*3ee0*/  UPLOP3.LUT UP2, UPT, UPT, UPT, UPT, 0x80, 0x8 ;  /* 0x000000000008789c */ /* 0x000fe20003f4f070 */
[----:B------:R-:W-:Y:S01]  /*3ef0*/  UMOV UR19, 0x40004040 ;  /* 0x4000404000137882 */ /* 0x000fe20000000000 */
[----:B------:R-:W-:Y:S01]  /*3f00*/  UMOV UR17, 0x40004040 ;  /* 0x4000404000117882 */ /* 0x000fe20000000000 */
[----:B------:R2:W-:Y:S01]  /*3f10*/  UTCHMMA.2CTA gdesc[UR18], gdesc[UR20], tmem[UR11], tmem[UR38], idesc[UR39], UPT ;  /* 0x00ff2614120075ea */ /* 0x0005e2000ba0000b */
[----:B------:R-:W-:Y:S01]  /*3f20*/  UMOV UR15, 0x40004040 ;  /* 0x40004040000f7882 */ /* 0x000fe20000000000 */
[----:B------:R-:W-:Y:S01]  /*3f30*/  UMOV UR13, 0x40004040 ;  /* 0x40004040000d7882 */ /* 0x000fe20000000000 */
[----:B------:R-:W-:Y:S01]  /*3f40*/  UMOV UR9, 0x40004040 ;  /* 0x4000404000097882 */ /* 0x000fe20000000000 */
[----:B------:R2:W-:Y:S01]  /*3f50*/  UTCHMMA.2CTA gdesc[UR14], gdesc[UR16], tmem[UR11], tmem[UR36], idesc[UR37], UPT ;  /* 0x00ff24100e0075ea */ /* 0x0005e2000ba0000b */
[----:B------:R2:W-:Y:S01]  /*3f60*/  UTCHMMA.2CTA gdesc[UR8], gdesc[UR12], tmem[UR11], tmem[UR34], idesc[UR35], UPT ;  /* 0x00ff220c080075ea */ /* 0x0005e2000ba0000b */
[----:B------:R2:W-:Y:S01]  /*3f70*/  UTCBAR.2CTA.MULTICAST [UR25], URZ, UR28 ;  /* 0x000000ff190073e9 */ /* 0x0005e2000820081c */
[----:B------:R-:W-:Y:S01]  /*3f80*/  UMOV UR10, UR23 ;  /* 0x00000017000a7c82 */ /* 0x000fe20008000000 */
[----:B------:R-:W-:Y:S05]  /*3f90*/  BRA.U UP0, `(.L_x_74) ;  /* 0xfffffffd00507547 */ /* 0x000fea000b83ffff */
.L_x_71:
[----:B--2---:R-:W-:Y:S01]  /*3fa0*/  UIADD3 UR4, UPT, UPT, UR31, 0xc0, URZ ;  /* 0x000000c01f047890 */ /* 0x004fe2000fffe0ff */
[----:B------:R-:W-:-:S08]  /*3fb0*/  UMOV UR22, UR27 ;  /* 0x0000001b00167c82 */ /* 0x000fd00008000000 */
[----:B------:R2:W-:Y:S01]  /*3fc0*/  UTCBAR.2CTA.MULTICAST [UR4], URZ, UR42 ;  /* 0x000000ff040073e9 */ /* 0x0005e2000820082a */
[----:B------:R-:W-:Y:S02]  /*3fd0*/  NOP ;  /* 0x0000000000007918 */ /* 0x000fe40000000000 */
.L_x_69:
[----:B--2---:R-:W-:Y:S01]  /*3fe0*/  UIADD3 UR4, UPT, UPT, UR32, 0x1, URZ ;  /* 0x0000000120047890 */ /* 0x004fe2000fffe0ff */
[----:B------:R-:W-:-:S03]  /*3ff0*/  ISETP.NE.AND P0, PT, R8, 0x2, PT ;  /* 0x000000020800780c */ /* 0x000fc60003f05270 */
[----:B------:R-:W-:Y:S01]  /*4000*/  UISETP.NE.AND UP0, UPT, UR4, 0x2, UPT ;  /* 0x000000020400788c */ /* 0x000fe2000bf05270 */
[----:B-1----:R-:W-:Y:S02]  /*4010*/  SEL R0, RZ, 0x1, P0 ;  /* 0x00000001ff007807 */ /* 0x002fe40000000000 */
[----:B------:R-:W-:Y:S01]  /*4020*/  SEL R8, R8, RZ, P0 ;  /* 0x000000ff08087207 */ /* 0x000fe20000000000 */
[----:B------:R-:W-:Y:S01]  /*4030*/  USEL UR5, URZ, 0x1, UP0 ;  /* 0x00000001ff057887 */ /* 0x000fe20008000000 */
[----:B------:R-:W-:Y:S01]  /*4040*/  LOP3.LUT R3, R3, R0, RZ, 0x3c, !PT ;  /* 0x0000000003037212 */ /* 0x000fe200078e3cff */
[----:B------:R-:W-:-:S04]  /*4050*/  USEL UR32, UR4, URZ, UP0 ;  /* 0x000000ff04207287 */ /* 0x000fc80008000000 */
[----:B------:R-:W-:Y:S01]  /*4060*/  LOP3.LUT R9, R9, UR5, RZ, 0x3c, !PT ;  /* 0x0000000509097c12 */ /* 0x000fe2000f8e3cff */
[----:B------:R-:W-:Y:S07]  /*4070*/  @P1 BRA `(.L_x_75) ;  /* 0xfffffff800881947 */ /* 0x000fee000383ffff */
[----:B------:R-:W1:Y:S01]  /*4080*/  S2UR UR8, SR_CgaCtaId ;  /* 0x00000000000879c3 */ /* 0x000e620000008800 */
[----:B------:R-:W-:Y:S01]  /*4090*/  ELECT P0, URZ, PT ;  /* 0x0000000000ff782f */ /* 0x000fe20003800000 */
[----:B------:R-:W-:Y:S01]  /*40a0*/  HFMA2 R0, -RZ, RZ, 0, 5.9604644775390625e-08 ;  /* 0x00000001ff007431 */ /* 0x000fe200000001ff */
[----:B------:R-:W-:-:S05]  /*40b0*/  UMOV UR4, 0x40 ;  /* 0x0000004000047882 */ /* 0x000fca0000000000 */
[----:B------:R-:W-:Y:S01]  /*40c0*/  UVIRTCOUNT.DEALLOC.SMPOOL 0x80 ;  /* 0x000000800000784c */ /* 0x000fe20000000000 */
[----:B------:R-:W-:Y:S02]  /*40d0*/  UISETP.NE.AND UP0, UPT, UR48, URZ, UPT ;  /* 0x000000ff3000728c */ /* 0x000fe4000bf05270 */
[----:B-1----:R-:W-:-:S09]  /*40e0*/  ULEA UR8, UR8, UR4, 0x18 ;  /* 0x0000000408087291 */ /* 0x002fd2000f8ec0ff */
[----:B------:R1:W-:Y:S01]  /*40f0*/  @P0 STS.U8 [UR8+0x1c], R0 ;  /* 0x00001c00ff000988 */ /* 0x0003e20008000008 */
[----:B------:R-:W-:Y:S05]  /*4100*/  BRA.U UP0, `(.L_x_76) ;  /* 0x0000000100587547 */ /* 0x000fea000b800000 */
[----:B------:R-:W-:Y:S01]  /*4110*/  UIADD3 UR5, UPT, UPT, UR26, 0xd0, URZ ;  /* 0x000000d01a057890 */ /* 0x000fe2000fffe0ff */
[----:B------:R-:W-:-:S03]  /*4120*/  SHF.L.U32 R2, R9, 0x1f, RZ ;  /* 0x0000001f09027819 */ /* 0x000fc600000006ff */
[----:B------:R-:W-:-:S09]  /*4130*/  ULEA UR4, UR32, UR5, 0x3 ;  /* 0x0000000520047291 */ /* 0x000fd2000f8e18ff */
[----:B------:R-:W2:Y:S02]  /*4140*/  SYNCS.PHASECHK.TRANS64.TRYWAIT P0, [UR4], R2 ;  /* 0x00000002ff0075a7 */ /* 0x000ea40008001104 */
[----:B--2---:R-:W-:Y:S05]  /*4150*/  @!P0 BRA `(.L_x_77) ;  /* 0x0000008800288947 */ /* 0x004fea0003800000 */
.L_x_209:
[----:B------:R-:W-:-:S04]  /*4160*/  UIADD3 UR4, UPT, UPT, UR32, 0x1, URZ ;  /* 0x0000000120047890 */ /* 0x000fc8000fffe0ff */
[----:B------:R-:W-:-:S04]  /*4170*/  UISETP.NE.AND UP1, UPT, UR4, 0x2, UPT ;  /* 0x000000020400788c */ /* 0x000fc8000bf25270 */
[----:B------:R-:W-:Y:S02]  /*4180*/  USEL UR6, URZ, 0x1, UP1 ;  /* 0x00000001ff067887 */ /* 0x000fe40008800000 */
[----:B------:R-:W-:-:S04]  /*4190*/  USEL UR4, UR4, URZ, UP1 ;  /* 0x000000ff04047287 */ /* 0x000fc80008800000 */
[----:B------:R-:W-:Y:S01]  /*41a0*/  ULEA UR4, UR4, UR5, 0x3 ;  /* 0x0000000504047291 */ /* 0x000fe2000f8e18ff */
[----:B-1----:R-:W-:-:S04]  /*41b0*/  LOP3.LUT R2, R9, UR6, RZ, 0x3c, !PT ;  /* 0x0000000609027c12 */ /* 0x002fc8000f8e3cff */
[----:B------:R-:W-:Y:S01]  /*41c0*/  SHF.L.U32 R2, R2, 0x1f, RZ ;  /* 0x0000001f02027819 */ /* 0x000fe200000006ff */
[----:B------:R-:W-:-:S04]  /*41d0*/  IMAD.U32 R0, RZ, RZ, UR4 ;  /* 0x00000004ff007e24 */ /* 0x000fc8000f8e00ff */
[----:B------:R1:W2:Y:S03]  /*41e0*/  SYNCS.PHASECHK.TRANS64.TRYWAIT P0, [R0+URZ], R2 ;  /* 0x00000002000075a7 */ /* 0x0002a600080011ff */
[----:B--2---:R-:W-:Y:S05]  /*41f0*/  @!P0 NANOSLEEP.SYNCS 0x989680 ;  /* 0x009896800000895d */ /* 0x004fea0003900000 */
[----:B------:R-:W2:Y:S02]  /*4200*/  @!P0 SYNCS.PHASECHK.TRANS64 P0, [R0+URZ], R2 ;  /* 0x00000002000085a7 */ /* 0x000ea400080010ff */
[----:B--2---:R-:W-:Y:S05]  /*4210*/  @P0 BRA `(.L_x_78) ;  /* 0x0000000000200947 */ /* 0x004fea0003800000 */
.L_x_79:
[----:B--2---:R2:W4:Y:S02]  /*4220*/  SYNCS.PHASECHK.TRANS64.TRYWAIT P0, [R0+URZ], R2 ;  /* 0x00000002000075a7 */ /* 0x00452400080011ff */
[----:B----4-:R-:W-:Y:S05]  /*4230*/  @!P0 NANOSLEEP.SYNCS 0x989680 ;  /* 0x009896800000895d */ /* 0x010fea0003900000 */
[----:B------:R-:W4:Y:S02]  /*4240*/  @!P0 SYNCS.PHASECHK.TRANS64 P0, [R0+URZ], R2 ;  /* 0x00000002000085a7 */ /* 0x000f2400080010ff */
[----:B----4-:R-:W-:Y:S05]  /*4250*/  @!P0 BRA `(.L_x_79) ;  /* 0xfffffffc00f08947 */ /* 0x010fea000383ffff */
[----:B------:R-:W-:Y:S05]  /*4260*/  BRA `(.L_x_78) ;  /* 0x00000000000c7947 */ /* 0x000fea0003800000 */
.L_x_76:
[----:B------:R-:W-:-:S04]  /*4270*/  UIADD3 UR4, UPT, UPT, UR26, 0x100, URZ ;  /* 0x000001001a047890 */ /* 0x000fc8000fffe0ff */
[----:B------:R-:W-:-:S09]  /*4280*/  UPRMT UR4, UR47, 0x654, UR4 ;  /* 0x000006542f047896 */ /* 0x000fd20008000004 */
[----:B------:R-:W-:Y:S03]  /*4290*/  SYNCS.ARRIVE.TRANS64.RED.A1T0 RZ, [UR4], RZ ;  /* 0x000000ffffff79a7 */ /* 0x000fe60008100404 */
.L_x_78:
[----:B-12---:R-:W-:Y:S01]  /*42a0*/  SHF.L.U32 R2, RZ, 0x1f, RZ ;  /* 0x0000001fff027819 */ /* 0x006fe200000006ff */
[----:B------:R-:W-:Y:S01]  /*42b0*/  UIADD3 UR4, UPT, UPT, UR26, 0x100, URZ ;  /* 0x000001001a047890 */ /* 0x000fe2000fffe0ff */
[----:B------:R-:W-:Y:S02]  /*42c0*/  PLOP3.LUT P0, PT, PT, PT, UP0, 0x80, 0x8 ;  /* 0x000000000008781c */ /* 0x000fe40003f0f008 */
[----:B------:R-:W1:Y:S02]  /*42d0*/  SYNCS.PHASECHK.TRANS64.TRYWAIT P1, [UR26+0x100], R2 ;  /* 0x00010002ff0075a7 */ /* 0x000e64000802111a */
[----:B-1----:R-:W-:Y:S09]  /*42e0*/  @!P1 BRA `(.L_x_80) ;  /* 0x0000008400dc9947 */ /* 0x002ff20003800000 */
.L_x_211:
[----:B------:R-:W-:Y:S01]  /*42f0*/  @!UP0 UPRMT UR4, UR47, 0x654, UR4 ;  /* 0x000006542f048896 */ /* 0x000fe20008000004 */
[----:B------:R-:W-:Y:S01]  /*4300*/  UMOV UR5, 0xffff ;  /* 0x0000ffff00057882 */ /* 0x000fe20000000000 */
[----:B------:R-:W-:-:S07]  /*4310*/  UMOV UR6, 0x1 ;  /* 0x0000000100067882 */ /* 0x000fce0000000000 */
[----:B------:R-:W-:Y:S01]  /*4320*/  @!P0 SYNCS.ARRIVE.TRANS64.RED.A1T0 RZ, [UR4], RZ ;  /* 0x000000ffffff89a7 */ /* 0x000fe20008100404 */
[----:B------:R-:W-:Y:S01]  /*4330*/  NOP ;  /* 0x0000000000007918 */ /* 0x000fe20000000000 */
[----:B-1----:R-:W1:Y:S01]  /*4340*/  LDS R0, [UR8+0x14] ;  /* 0x00001408ff007984 */ /* 0x002e620008000800 */
[----:B------:R-:W-:-:S04]  /*4350*/  ULOP3.LUT UR4, UR44, 0xffff, URZ, 0xc0, !UPT ;  /* 0x0000ffff2c047892 */ /* 0x000fc8000f8ec0ff */
[----:B------:R-:W-:-:S04]  /*4360*/  USHF.R.U32.HI UR4, URZ, 0x5, UR4 ;  /* 0x00000005ff047899 */ /* 0x000fc80008011604 */
[----:B------:R-:W-:Y:S02]  /*4370*/  USHF.L.U32 UR5, UR5, UR4, URZ ;  /* 0x0000000405057299 */ /* 0x000fe400080006ff */
[----:B------:R-:W-:-:S04]  /*4380*/  USHF.L.U32 UR4, UR6, UR4, URZ ;  /* 0x0000000406047299 */ /* 0x000fc800080006ff */
[----:B-1----:R-:W-:-:S04]  /*4390*/  LOP3.LUT R0, R0, UR5, RZ, 0xc0, !PT ;  /* 0x0000000500007c12 */ /* 0x002fc8000f8ec0ff */
[----:B------:R-:W-:-:S13]  /*43a0*/  ISETP.NE.AND P0, PT, R0, UR5, PT ;  /* 0x0000000500007c0c */ /* 0x000fda000bf05270 */
[----:B------:R-:W-:Y:S05]  /*43b0*/  @P0 BRA `(.L_x_81) ;  /* 0x0000000000580947 */ /* 0x000fea0003800000 */
[----:B------:R-:W1:Y:S02]  /*43c0*/  LDS R0, [UR8+0x18] ;  /* 0x00001808ff007984 */ /* 0x000e640008000800 */
[----:B-1----:R-:W-:-:S04]  /*43d0*/  LOP3.LUT R0, R0, UR4, RZ, 0xc0, !PT ;  /* 0x0000000400007c12 */ /* 0x002fc8000f8ec0ff */
[----:B------:R-:W-:-:S13]  /*43e0*/  ISETP.NE.AND P0, PT, R0, UR4, PT ;  /* 0x0000000400007c0c */ /* 0x000fda000bf05270 */
[----:B------:R-:W-:Y:S05]  /*43f0*/  @P0 BRA `(.L_x_82) ;  /* 0x00000000003c0947 */ /* 0x000fea0003800000 */
[----:B------:R-:W1:Y:S01]  /*4400*/  S2R R2, SR_LANEID ;  /* 0x0000000000027919 */ /* 0x000e620000000000 */
[----:B------:R-:W-:-:S06]  /*4410*/  ULOP3.LUT UR5, URZ, UR5, URZ, 0x33, !UPT ;  /* 0x00000005ff057292 */ /* 0x000fcc000f8e33ff */
[----:B------:R-:W-:-:S04]  /*4420*/  IMAD.U32 R0, RZ, RZ, UR5 ;  /* 0x00000005ff007e24 */ /* 0x000fc8000f8e00ff */
[----:B------:R2:W4:Y:S02]  /*4430*/  REDUX UR7, R0 ;  /* 0x00000000000773c4 */ /* 0x0005240000000000 */
[----:B------:R1:W-:Y:S01]  /*4440*/  UTCATOMSWS.AND URZ, UR5 ;  /* 0x0000000500ff79e3 */ /* 0x0003e20008000000 */
[----:B--2---:R-:W-:Y:S01]  /*4450*/  LOP3.LUT R0, RZ, UR4, RZ, 0x33, !PT ;  /* 0x00000004ff007c12 */ /* 0x004fe2000f8e33ff */
[----:B------:R-:W-:Y:S02]  /*4460*/  VOTEU.ANY UR4, UPT, PT ;  /* 0x0000000000047886 */ /* 0x000fe400038e0100 */
[----:B------:R-:W-:Y:S02]  /*4470*/  UFLO.U32 UR4, UR4 ;  /* 0x00000004000472bd */ /* 0x000fe400080e0000 */
[----:B------:R-:W2:Y:S04]  /*4480*/  REDUX UR6, R0 ;  /* 0x00000000000673c4 */ /* 0x000ea80000000000 */
[----:B-1----:R-:W-:-:S02]  /*4490*/  ISETP.EQ.U32.AND P0, PT, R2, UR4, PT ;  /* 0x0000000402007c0c */ /* 0x002fc4000bf02070 */
[----:B----4-:R-:W-:-:S11]  /*44a0*/  MOV R2, UR7 ;  /* 0x0000000700027c02 */ /* 0x010fd60008000f00 */
[----:B------:R1:W-:Y:S01]  /*44b0*/  @P0 ATOMS.AND RZ, [UR8+0x14], R2 ;  /* 0x00001402ffff098c */ /* 0x0003e2000a800008 */
[----:B--2---:R-:W-:-:S05]  /*44c0*/  IMAD.U32 R0, RZ, RZ, UR6 ;  /* 0x00000006ff007e24 */ /* 0x004fca000f8e00ff */
[----:B------:R1:W-:Y:S01]  /*44d0*/  @P0 ATOMS.AND RZ, [UR8+0x18], R0 ;  /* 0x00001800ffff098c */ /* 0x0003e2000a800008 */
[----:B------:R-:W-:Y:S05]  /*44e0*/  BRA `(.L_x_83) ;  /* 0x0000000000147947 */ /* 0x000fea0003800000 */
.L_x_82:
[----:B------:R-:W-:Y:S02]  /*44f0*/  MOV R2, 0x4510 ;  /* 0x0000451000027802 */ /* 0x000fe40000000f00 */
[----:B---3-5:R-:W-:Y:S05]  /*4500*/  CALL.REL.NOINC `($__internal_0_$__cuda_sm10x_tcgen05_guardrail_trap_col_being_dealloced_not_returned_by_alloc) ;  /* 0x0000008c006c7944 */ /* 0x028fea0003c00000 */
[----:B------:R-:W-:Y:S05]  /*4510*/  BRA `(.L_x_83) ;  /* 0x0000000000087947 */ /* 0x000fea0003800000 */
.L_x_81:
[----:B------:R-:W-:Y:S02]  /*4520*/  MOV R2, 0x4540 ;  /* 0x0000454000027802 */ /* 0x000fe40000000f00 */
[----:B---3-5:R-:W-:Y:S05]  /*4530*/  CALL.REL.NOINC `($__internal_2_$__cuda_sm10x_tcgen05_guardrail_trap_unallocated_columns_being_dealloced) ;  /* 0x0000008c00787944 */ /* 0x028fea0003c00000 */
.L_x_83:
[----:B------:R-:W-:Y:S01]  /*4540*/  NOP ;  /* 0x0000000000007918 */ /* 0x000fe20000000000 */
[----:B------:R-:W-:Y:S05]  /*4550*/  EXIT ;  /* 0x000000000000794d */ /* 0x000fea0003800000 */
.L_x_56:
[----:B------:R-:W-:-:S09]  /*4560*/  UISETP.NE.OR UP0, UPT, UR25, 0x3, !UP5 ;  /* 0x000000031900788c */ /* 0x000fd2000ef05670 */
[----:B------:R-:W-:Y:S05]  /*4570*/  BRA.U UP0, `(.L_x_84) ;  /* 0x0000001500c47547 */ /* 0x000fea000b800000 */
[----:B------:R-:W2:Y:S01]  /*4580*/  LDCU UR37, c[0x0][0x370] ;  /* 0x00006e00ff2577ac */ /* 0x000ea20008000800 */
[----:B------:R-:W3:Y:S01]  /*4590*/  LDC.64 R16, c[0x0][0x348] ;  /* 0x0000d200ff107b82 */ /* 0x000ee20000000a00 */
[----:B------:R-:W-:Y:S01]  /*45a0*/  HFMA2 R14, -RZ, RZ, 0, 0 ;  /* 0x00000000ff0e7431 */ /* 0x000fe200000001ff */
[----:B------:R-:W-:Y:S01]  /*45b0*/  MOV R13, RZ ;  /* 0x000000ff000d7202 */ /* 0x000fe20000000f00 */
[----:B------:R-:W2:Y:S01]  /*45c0*/  LDCU.128 UR48, c[0x0][0xb10] ;  /* 0x00016200ff3077ac */ /* 0x000ea20008000c00 */
[----:B------:R-:W-:Y:S01]  /*45d0*/  HFMA2 R7, -RZ, RZ, 0, 2 ;  /* 0x00004000ff077431 */ /* 0x000fe200000001ff */
[----:B------:R-:W4:Y:S03]  /*45e0*/  LDCU UR31, c[0x0][0x374] ;  /* 0x00006e80ff1f77ac */ /* 0x000f260008000800 */
[----:B------:R-:W1:Y:S01]  /*45f0*/  LDC.64 R2, c[0x0][0x888] ;  /* 0x00022200ff027b82 */ /* 0x000e620000000a00 */
[----:B------:R-:W4:Y:S01]  /*4600*/  LDCU UR15, c[0x0][0xb0c] ;  /* 0x00016180ff0f77ac */ /* 0x000f220008000800 */
[----:B------:R-:W3:Y:S06]  /*4610*/  LDCU UR47, c[0x0][0xb20] ;  /* 0x00016400ff2f77ac */ /* 0x000eec0008000800 */
[----:B------:R-:W1:Y:S01]  /*4620*/  LDC.64 R4, c[0x0][0x890] ;  /* 0x00022400ff047b82 */ /* 0x000e620000000a00 */
[----:B------:R-:W3:Y:S01]  /*4630*/  LDCU UR4, c[0x0][0xb30] ;  /* 0x00016600ff0477ac */ /* 0x000ee20008000800 */
[----:B--2---:R-:W-:-:S02]  /*4640*/  UIMAD.WIDE.U32 UR6, UR37, UR48, URZ ;  /* 0x00000030250672a5 */ /* 0x004fc4000f8e00ff */
[----:B----4-:R-:W-:Y:S01]  /*4650*/  UIMAD.WIDE.U32 UR8, UR31, UR51, URZ ;  /* 0x000000331f0872a5 */ /* 0x010fe2000f8e00ff */
[----:B------:R-:W-:Y:S01]  /*4660*/  UMOV UR21, 0x400 ;  /* 0x0000040000157882 */ /* 0x000fe20000000000 */
[----:B------:R-:W-:Y:S02]  /*4670*/  UPLOP3.LUT UP1, UPT, UPT, UPT, UPT, 0x40, 0x4 ;  /* 0x000000000004789c */ /* 0x000fe40003f2e870 */
[----:B------:R-:W-:Y:S01]  /*4680*/  ULEA UR21, UR52, UR21, 0x18 ;  /* 0x0000001534157291 */ /* 0x000fe2000f8ec0ff */
[----:B------:R-:W-:Y:S02]  /*4690*/  UMOV UR6, UR7 ;  /* 0x0000000700067c82 */ /* 0x000fe40008000000 */
[----:B------:R-:W-:Y:S01]  /*46a0*/  UMOV UR38, UR9 ;  /* 0x0000000900267c82 */ /* 0x000fe20008000000 */
[----:B------:R-:W-:Y:S02]  /*46b0*/  UISETP.GE.AND UP0, UPT, UR45, 0x1, UPT ;  /* 0x000000012d00788c */ /* 0x000fe4000bf06270 */
[----:B------:R-:W-:Y:S01]  /*46c0*/  UISETP.NE.AND UP4, UPT, UR45, 0x1, UPT ;  /* 0x000000012d00788c */ /* 0x000fe2000bf85270 */
[----:B------:R-:W2:Y:S01]  /*46d0*/  LDCU.64 UR22, c[0x0][0xb28] ;  /* 0x00016500ff1677ac */ /* 0x000ea20008000a00 */
[----:B------:R-:W-:-:S02]  /*46e0*/  UISETP.NE.AND UP6, UPT, UR15, 0x1, UPT ;  /* 0x000000010f00788c */ /* 0x000fc4000bfc5270 */
[----:B------:R-:W-:Y:S02]  /*46f0*/  UISETP.NE.AND UP5, UPT, UR50, 0x1, UPT ;  /* 0x000000013200788c */ /* 0x000fe4000bfa5270 */
[----:B------:R-:W-:Y:S02]  /*4700*/  UIADD3 UR41, UPT, UPT, UR21, 0x50, URZ ;  /* 0x0000005015297890 */ /* 0x000fe4000fffe0ff */
[----:B------:R-:W-:Y:S02]  /*4710*/  UIADD3 UR33, UPT, UPT, UR21, 0x58, URZ ;  /* 0x0000005815217890 */ /* 0x000fe4000fffe0ff */
[----:B------:R-:W-:Y:S02]  /*4720*/  UIADD3 UR25, UPT, UPT, UR21, 0x60, URZ ;  /* 0x0000006015197890 */ /* 0x000fe4000fffe0ff */
[----:B------:R-:W-:Y:S02]  /*4730*/  UIADD3 UR17, UPT, UPT, UR21, 0x68, URZ ;  /* 0x0000006815117890 */ /* 0x000fe4000fffe0ff */
[----:B------:R-:W-:-:S02]  /*4740*/  USHF.R.U32.HI UR39, URZ, UR49, UR6 ;  /* 0x00000031ff277299 */ /* 0x000fc40008011606 */
[----:B---3--:R-:W-:Y:S02]  /*4750*/  USHF.R.U32.HI UR38, URZ, UR47, UR38 ;  /* 0x0000002fff267299 */ /* 0x008fe40008011626 */
[----:B------:R-:W-:-:S11]  /*4760*/  UISETP.NE.AND UP3, UPT, UR4, 0x1, UPT ;  /* 0x000000010400788c */ /* 0x000fd6000bf65270 */
.L_x_99:
[C---:B------:R-:W-:Y:S02]  /*4770*/  LEA R12, R14.reuse, UR21, 0x3 ;  /* 0x000000150e0c7c11 */ /* 0x040fe4000f8e18ff */
[----:B------:R-:W-:Y:S02]  /*4780*/  SHF.L.U32 R0, R13, 0x1f, RZ ;  /* 0x0000001f0d007819 */ /* 0x000fe400000006ff */
[----:B------:R-:W-:Y:S02]  /*4790*/  LEA R8, R14, UR21, 0x4 ;  /* 0x000000150e087c11 */ /* 0x000fe4000f8e20ff */
[----:B---3--:R-:W3:Y:S02]  /*47a0*/  SYNCS.PHASECHK.TRANS64.TRYWAIT P0, [R12+URZ+0xa0], R0 ;  /* 0x0000a0000c0075a7 */ /* 0x008ee400080011ff */
[----:B---3--:R-:W-:Y:S05]  /*47b0*/  @!P0 BRA `(.L_x_85) ;  /* 0x0000008000c08947 */ /* 0x008fea0003800000 */
.L_x_212:
[----:B------:R-:W4:Y:S01]  /*47c0*/  LDS.128 R8, [R8+0x110] ;  /* 0x0001100008087984 */ /* 0x000f220000000c00 */
[----:B------:R-:W-:Y:S01]  /*47d0*/  UISETP.GE.AND UP0, UPT, UR45, 0x1, UPT ;  /* 0x000000012d00788c */ /* 0x000fe2000bf06270 */
[----:B------:R-:W-:Y:S01]  /*47e0*/  @!PT LDS RZ, [RZ] ;  /* 0x00000000fffff984 */ /* 0x000fe20000000800 */
[----:B------:R-:W-:Y:S01]  /*47f0*/  @!PT LDS RZ, [RZ] ;  /* 0x00000000fffff984 */ /* 0x000fe20000000800 */
[----:B------:R-:W-:Y:S01]  /*4800*/  @!PT LDS RZ, [RZ] ;  /* 0x00000000fffff984 */ /* 0x000fe20000000800 */
[----:B------:R-:W-:Y:S01]  /*4810*/  @!PT LDS RZ, [RZ] ;  /* 0x00000000fffff984 */ /* 0x000fe20000000800 */
[----:B------:R1:W-:Y:S06]  /*4820*/  MEMBAR.ALL.CTA ;  /* 0x0000000000007992 */ /* 0x0003ec0000008000 */
[----:B-1----:R-:W1:Y:S01]  /*4830*/  FENCE.VIEW.ASYNC.S ;  /* 0x00000000000073c6 */ /* 0x002e620000000000 */
[----:B----4-:R-:W-:Y:S11]  /*4840*/  LOP3.LUT P0, RZ, R10, 0x1, RZ, 0xc0, !PT ;  /* 0x000000010aff7812 */ /* 0x010ff6000780c0ff */
[----:B------:R-:W-:Y:S02]  /*4850*/  @!UPT UIADD3 URZ, UPT, UPT, URZ, URZ, URZ ;  /* 0x000000fffffff290 */ /* 0x000fe4000fffe0ff */
[----:B-1----:R-:W-:Y:S01]  /*4860*/  VOTEU.ANY UP2, P0 ;  /* 0x0000000000ff7886 */ /* 0x002fe20000040100 */
[----:B------:R-:W-:Y:S11]  /*4870*/  PLOP3.LUT P0, PT, PT, PT, UP2, 0x80, 0x8 ;  /* 0x000000000008781c */ /* 0x000ff60003f0f028 */
[----:B------:R-:W-:Y:S02]  /*4880*/  @!UPT UIADD3 URZ, UPT, UPT, URZ, URZ, URZ ;  /* 0x000000fffffff290 */ /* 0x000fe4000fffe0ff */
[----:B---3--:R-:W-:Y:S02]  /*4890*/  @P0 SHF.R.U32.HI R0, RZ, 0x10, R9 ;  /* 0x00000010ff000819 */ /* 0x008fe40000011609 */
[----:B------:R-:W-:Y:S02]  /*48a0*/  @P0 MOV R6, R8 ;  /* 0x0000000800060202 */ /* 0x000fe40000000f00 */
[----:B------:R-:W-:Y:S01]  /*48b0*/  @P0 R2UR UR4, R0 ;  /* 0x00000000000402ca */ /* 0x000fe200000e0000 */
[----:B------:R-:W-:Y:S01]  /*48c0*/  VIADD R0, R12, 0xb0 ;  /* 0x000000b00c007836 */ /* 0x000fe20000000000 */
[----:B------:R-:W-:Y:S02]  /*48d0*/  @P0 LOP3.LUT R8, R9, 0xffff, RZ, 0xc0, !PT ;  /* 0x0000ffff09080812 */ /* 0x000fe400078ec0ff */
[----:B------:R-:W-:Y:S02]  /*48e0*/  @P0 R2UR UR6, R6 ;  /* 0x00000000060602ca */ /* 0x000fe400000e0000 */
[----:B------:R-:W-:Y:S02]  /*48f0*/  PRMT R0, RZ, 0x654, R0 ;  /* 0x00000654ff007816 */ /* 0x000fe40000000000 */
[----:B------:R-:W-:Y:S02]  /*4900*/  @P0 R2UR UR5, R8 ;  /* 0x00000000080502ca */ /* 0x000fe400000e0000 */
[----:B------:R1:W-:Y:S03]  /*4910*/  SYNCS.ARRIVE.TRANS64.RED.A1T0 RZ, [R0+URZ], RZ ;  /* 0x000000ff00ff79a7 */ /* 0x0003e600081004ff */
[----:B------:R-:W-:Y:S04]  /*4920*/  @UP2 UMOV UR30, UR4 ;  /* 0x00000004001e2c82 */ /* 0x000fe80008000000 */
[----:B------:R-:W-:Y:S04]  /*4930*/  @UP2 UMOV UR14, UR6 ;  /* 0x00000006000e2c82 */ /* 0x000fe80008000000 */
[----:B------:R-:W-:Y:S01]  /*4940*/  @UP2 UMOV UR13, UR5 ;  /* 0x00000005000d2c82 */ /* 0x000fe20008000000 */
[----:B------:R-:W-:Y:S05]  /*4950*/  BRA.U !UP0, `(.L_x_86) ;  /* 0x0000000108a47547 */ /* 0x000fea000b800000 */
[----:B------:R-:W-:Y:S02]  /*4960*/  UIMAD.WIDE.U32 UR18, UR13, UR51, URZ ;  /* 0x000000330d1272a5 */ /* 0x000fe4000f8e00ff */
[----:B------:R-:W-:Y:S02]  /*4970*/  UIMAD.WIDE.U32 UR26, UR14, UR48, URZ ;  /* 0x000000300e1a72a5 */ /* 0x000fe4000f8e00ff */
[----:B------:R-:W-:Y:S02]  /*4980*/  USEL UR4, UR31, UR38, !UP5 ;  /* 0x000000261f047287 */ /* 0x000fe4000e800000 */
[----:B------:R-:W-:Y:S02]  /*4990*/  USEL UR7, UR37, UR39, !UP6 ;  /* 0x0000002725077287 */ /* 0x000fe4000f000000 */
[----:B--2---:R-:W-:Y:S02]  /*49a0*/  UIMAD.WIDE.U32 UR8, UR4, UR22, URZ ;  /* 0x00000016040872a5 */ /* 0x004fe4000f8e00ff */
[----:B------:R-:W-:Y:S01]  /*49b0*/  UIMAD.WIDE.U32 UR10, UR7, UR22, URZ ;  /* 0x00000016070a72a5 */ /* 0x000fe2000f8e00ff */
[----:B------:R-:W-:Y:S02]  /*49c0*/  UMOV UR5, UR19 ;  /* 0x0000001300057c82 */ /* 0x000fe40008000000 */
[----:B------:R-:W-:Y:S03]  /*49d0*/  USHF.R.U32.HI UR6, URZ, UR47, UR5 ;  /* 0x0000002fff067299 */ /* 0x000fe60008011605 */
[----:B------:R-:W-:Y:S01]  /*49e0*/  UMOV UR5, UR27 ;  /* 0x0000001b00057c82 */ /* 0x000fe20008000000 */
[----:B------:R-:W-:Y:S02]  /*49f0*/  USEL UR6, UR13, UR6, !UP5 ;  /* 0x000000060d067287 */ /* 0x000fe4000e800000 */
[----:B------:R-:W-:Y:S03]  /*4a00*/  USHF.R.U32.HI UR12, URZ, UR49, UR5 ;  /* 0x00000031ff0c7299 */ /* 0x000fe60008011605 */
[----:B------:R-:W-:Y:S02]  /*4a10*/  UMOV UR5, UR9 ;  /* 0x0000000900057c82 */ /* 0x000fe40008000000 */
[----:B------:R-:W-:Y:S03]  /*4a20*/  @UP4 USHF.R.U32.HI UR4, URZ, UR23, UR5 ;  /* 0x00000017ff044299 */ /* 0x000fe60008011605 */
[----:B------:R-:W-:Y:S01]  /*4a30*/  UMOV UR5, UR11 ;  /* 0x0000000b00057c82 */ /* 0x000fe20008000000 */
[----:B------:R-:W-:Y:S02]  /*4a40*/  UIMAD UR4, UR45, UR4, URZ ;  /* 0x000000042d0472a4 */ /* 0x000fe4000f8e02ff */
[----:B------:R-:W-:Y:S02]  /*4a50*/  @UP4 USHF.R.U32.HI UR7, URZ, UR23, UR5 ;  /* 0x00000017ff074299 */ /* 0x000fe40008011605 */
[----:B------:R-:W-:Y:S02]  /*4a60*/  UIMAD.WIDE.U32 UR10, UR6, UR22, URZ ;  /* 0x00000016060a72a5 */ /* 0x000fe4000f8e00ff */
[----:B------:R-:W-:Y:S02]  /*4a70*/  USEL UR5, UR14, UR12, !UP6 ;  /* 0x0000000c0e057287 */ /* 0x000fe4000f000000 */
[----:B------:R-:W-:Y:S02]  /*4a80*/  UIMAD UR8, UR45, UR7, URZ ;  /* 0x000000072d0872a4 */ /* 0x000fe4000f8e02ff */
[----:B------:R-:W-:Y:S03]  /*4a90*/  UISETP.GE.AND UP0, UPT, UR6, UR4, UPT ;  /* 0x000000040600728c */ /* 0x000fe6000bf06270 */
[----:B------:R-:W-:Y:S01]  /*4aa0*/  UMOV UR4, UR11 ;  /* 0x0000000b00047c82 */ /* 0x000fe20008000000 */
[----:B------:R-:W-:Y:S02]  /*4ab0*/  UISETP.GE.OR UP0, UPT, UR5, UR8, UP0 ;  /* 0x000000080500728c */ /* 0x000fe40008706670 */
[----:B------:R-:W-:Y:S02]  /*4ac0*/  USHF.R.U32.HI UR4, URZ, UR23, UR4 ;  /* 0x00000017ff047299 */ /* 0x000fe40008011604 */
[----:B------:R-:W-:Y:S02]  /*4ad0*/  UIMAD.WIDE.U32 UR8, UR5, UR22, URZ ;  /* 0x00000016050872a5 */ /* 0x000fe4000f8e00ff */
[----:B------:R-:W-:Y:S04]  /*4ae0*/  USEL UR10, UR6, UR4, !UP4 ;  /* 0x00000004060a7287 */ /* 0x000fe8000e000000 */
[----:B------:R-:W-:Y:S01]  /*4af0*/  UIADD3 UR11, UPT, UPT, -UR10, URZ, URZ ;  /* 0x000000ff0a0b7290 */ /* 0x000fe2000fffe1ff */
[----:B------:R-:W-:Y:S02]  /*4b00*/  @!UP0 UMOV UR4, UR9 ;  /* 0x0000000900048c82 */ /* 0x000fe40008000000 */
[----:B------:R-:W-:Y:S02]  /*4b10*/  @!UP0 USHF.R.U32.HI UR4, URZ, UR23, UR4 ;  /* 0x00000017ff048299 */ /* 0x000fe40008011604 */
[----:B------:R-:W-:Y:S02]  /*4b20*/  UIMAD UR8, UR45, UR11, UR6 ;  /* 0x0000000b2d0872a4 */ /* 0x000fe4000f8e0206 */
[----:B------:R-:W-:Y:S04]  /*4b30*/  @!UP0 USEL UR4, UR5, UR4, !UP4 ;  /* 0x0000000405048287 */ /* 0x000fe8000e000000 */
[----:B------:R-:W-:Y:S02]  /*4b40*/  @!UP0 UIMAD UR7, UR7, UR8, UR4 ;  /* 0x00000008070782a4 */ /* 0x000fe4000f8e0204 */
[----:B------:R-:W-:Y:S02]  /*4b50*/  @!UP0 UIADD3 UR9, UPT, UPT, UR10, -UR4, URZ ;  /* 0x800000040a098290 */ /* 0x000fe4000fffe0ff */
[----:B------:R-:W-:Y:S02]  /*4b60*/  UIADD3 UR8, UPT, UPT, -UR6, URZ, URZ ;  /* 0x000000ff06087290 */ /* 0x000fe4000fffe1ff */
[----:B------:R-:W-:Y:S02]  /*4b70*/  UIADD3 UR4, UPT, UPT, -UR5, URZ, URZ ;  /* 0x000000ff05047290 */ /* 0x000fe4000fffe1ff */
[----:B------:R-:W-:Y:S03]  /*4b80*/  @!UP0 UIMAD UR6, UR9, UR45, UR5 ;  /* 0x0000002d090682a4 */ /* 0x000fe6000f8e0205 */
[----:B------:R-:W-:Y:S01]  /*4b90*/  @!UP0 UMOV UR5, UR7 ;  /* 0x0000000700058c82 */ /* 0x000fe20008000000 */
[----:B------:R-:W-:Y:S02]  /*4ba0*/  UIMAD UR7, UR15, UR4, UR14 ;  /* 0x000000040f0772a4 */ /* 0x000fe4000f8e020e */
[----:B------:R-:W-:Y:S02]  /*4bb0*/  UIMAD UR4, UR50, UR8, UR13 ;  /* 0x00000008320472a4 */ /* 0x000fe4000f8e020d */
[----:B------:R-:W-:Y:S02]  /*4bc0*/  UIMAD UR14, UR5, UR15, UR7 ;  /* 0x0000000f050e72a4 */ /* 0x000fe4000f8e0207 */
[----:B------:R-:W-:Y:S11]  /*4bd0*/  UIMAD UR13, UR6, UR50, UR4 ;  /* 0x00000032060d72a4 */ /* 0x000ff6000f8e0204 */
[----:B------:R-:W-:Y:S01]  /*4be0*/  @!UPT UIADD3 URZ, UPT, UPT, URZ, URZ, URZ ;  /* 0x000000fffffff290 */ /* 0x000fe2000fffe0ff */
.L_x_86:
[----:B------:R-:W3:Y:S01]  /*4bf0*/  @!UP3 LDCU.128 UR8, c[0x0][0xb10] ;  /* 0x00016200ff08b7ac */ /* 0x000ee20008000c00 */
[----:B------:R-:W-:Y:S01]  /*4c00*/  IMAD.MOV.U32 R10, RZ, RZ, 0x1 ;  /* 0x00000001ff0a7424 */ /* 0x000fe200078e00ff */
[C---:B------:R-:W-:Y:S02]  /*4c10*/  ISETP.NE.U32.AND P1, PT, R4.reuse, RZ, PT ;  /* 0x000000ff0400720c */ /* 0x040fe40003f25070 */
[----:B------:R-:W-:Y:S02]  /*4c20*/  ISETP.NE.U32.AND P0, PT, R4, RZ, PT ;  /* 0x000000ff0400720c */ /* 0x000fe40003f05070 */
[C---:B------:R-:W-:Y:S01]  /*4c30*/  ISETP.NE.AND.EX P1, PT, R5.reuse, RZ, PT, P1 ;  /* 0x000000ff0500720c */ /* 0x040fe20003f25310 */
[----:B------:R-:W4:Y:S01]  /*4c40*/  @!UP3 LDCU UR5, c[0x0][0xb0c] ;  /* 0x00016180ff05b7ac */ /* 0x000f220008000800 */
[----:B------:R-:W-:Y:S02]  /*4c50*/  ISETP.NE.AND.EX P0, PT, R5, RZ, PT, P0 ;  /* 0x000000ff0500720c */ /* 0x000fe40003f05300 */
[----:B------:R-:W-:Y:S01]  /*4c60*/  SHF.L.U32 R10, R10, 0x1f, RZ ;  /* 0x0000001f0a0a7819 */ /* 0x000fe200000006ff */
[----:B------:R-:W-:Y:S02]  /*4c70*/  USHF.L.U32 UR43, UR16, 0x7, URZ ;  /* 0x00000007102b7899 */ /* 0x000fe400080006ff */
[----:B------:R-:W-:Y:S02]  /*4c80*/  USHF.L.U32 UR42, UR20, 0x8, URZ ;  /* 0x00000008142a7899 */ /* 0x000fe400080006ff */
[----:B---3--:R-:W-:Y:S07]  /*4c90*/  UIMAD.WIDE.U32 UR6, UR14, UR8, URZ ;  /* 0x000000080e0672a5 */ /* 0x008fee000f8e00ff */
[----:B------:R-:W-:Y:S01]  /*4ca0*/  @!UP3 UMOV UR4, UR7 ;  /* 0x000000070004bc82 */ /* 0x000fe20008000000 */
[----:B----4-:R-:W-:Y:S02]  /*4cb0*/  @!UP3 UISETP.NE.AND UP0, UPT, UR5, 0x1, UPT ;  /* 0x000000010500b88c */ /* 0x010fe4000bf05270 */
[----:B------:R-:W-:Y:S02]  /*4cc0*/  @!UP3 USHF.R.U32.HI UR4, URZ, UR9, UR4 ;  /* 0x00000009ff04b299 */ /* 0x000fe40008011604 */
[----:B------:R-:W-:Y:S02]  /*4cd0*/  UIMAD.WIDE.U32 UR6, UR13, UR11, URZ ;  /* 0x0000000b0d0672a5 */ /* 0x000fe4000f8e00ff */
[----:B------:R-:W-:Y:S02]  /*4ce0*/  @!UP3 USEL UR8, UR14, UR4, !UP0 ;  /* 0x000000040e08b287 */ /* 0x000fe4000c000000 */
[----:B------:R-:W-:Y:S03]  /*4cf0*/  @!UP3 UISETP.NE.AND UP0, UPT, UR10, 0x1, UPT ;  /* 0x000000010a00b88c */ /* 0x000fe6000bf05270 */
[----:B------:R-:W-:Y:S02]  /*4d00*/  @!UP3 UMOV UR6, UR7 ;  /* 0x000000070006bc82 */ /* 0x000fe40008000000 */
[----:B------:R-:W3:Y:S02]  /*4d10*/  @!UP3 LDCU UR4, c[0x0][0xb20] ;  /* 0x00016400ff04b7ac */ /* 0x000ee40008000800 */
[----:B---3--:R-:W-:Y:S04]  /*4d20*/  @!UP3 USHF.R.U32.HI UR6, URZ, UR4, UR6 ;  /* 0x00000004ff06b299 */ /* 0x008fe80008011606 */
[----:B------:R-:W-:Y:S04]  /*4d30*/  @!UP3 USEL UR6, UR13, UR6, !UP0 ;  /* 0x000000060d06b287 */ /* 0x000fe8000c000000 */
[----:B------:R-:W-:Y:S02]  /*4d40*/  @!UP3 UIADD3 UR4, UPT, UPT, -UR8, UR6, URZ ;  /* 0x000000060804b290 */ /* 0x000fe4000fffe1ff */
[----:B------:R-:W-:Y:S02]  /*4d50*/  @!UP3 UIADD3 UR6, UPT, UPT, UR8, -UR6, URZ ;  /* 0x800000060806b290 */ /* 0x000fe4000fffe0ff */
[----:B------:R-:W-:Y:S02]  /*4d60*/  @!UP3 UIMAD UR14, UR4, UR5, UR14 ;  /* 0x00000005040eb2a4 */ /* 0x000fe4000f8e020e */
[----:B------:R-:W-:Y:S01]  /*4d70*/  @!UP3 UIMAD UR13, UR6, UR10, UR13 ;  /* 0x0000000a060db2a4 */ /* 0x000fe2000f8e020d */
[----:B------:R-:W-:Y:S11]  /*4d80*/  BRA.U UP1, `(.L_x_87) ;  /* 0x0000000101107547 */ /* 0x000ff6000b800000 */
[----:B------:R-:W-:Y:S04]  /*4d90*/  MOV R6, UR46 ;  /* 0x0000002e00067c02 */ /* 0x000fe80008000f00 */
[----:B------:R-:W-:Y:S04]  /*4da0*/  SHF.L.U32 R6, R6, 0x1f, RZ ;  /* 0x0000001f06067819 */ /* 0x000fe800000006ff */
[----:B------:R-:W3:Y:S02]  /*4db0*/  SYNCS.PHASECHK.TRANS64.TRYWAIT P2, [UR21+0x98], R6 ;  /* 0x00009806ff0075a7 */ /* 0x000ee40008041115 */
[----:B---3--:R-:W-:Y:S05]  /*4dc0*/  @!P2 BRA `(.L_x_88) ;  /* 0x0000007c0050a947 */ /* 0x008fea0003800000 */
.L_x_87:
[----:B------:R-:W-:Y:S05]  /*4dd0*/  @!P1 BRA `(.L_x_89) ;  /* 0x0000000000309947 */ /* 0x000fea0003800000 */
[----:B------:R-:W-:Y:S01]  /*4de0*/  ISETP.NE.U32.AND P1, PT, R2, RZ, PT ;  /* 0x000000ff0200720c */ /* 0x000fe20003f25070 */
[----:B------:R-:W3:Y:S01]  /*4df0*/  LDCU.64 UR4, c[0x0][0x358] ;  /* 0x00006b00ff0477ac */ /* 0x000ee20008000a00 */
[----:B------:R-:W-:Y:S02]  /*4e00*/  IMAD.MOV.U32 R87, RZ, RZ, 0x1 ;  /* 0x00000001ff577424 */ /* 0x000fe400078e00ff */
[----:B------:R-:W-:Y:S11]  /*4e10*/  ISETP.NE.AND.EX P1, PT, R3, RZ, PT, P1 ;  /* 0x000000ff0300720c */ /* 0x000ff60003f25310 */
[----:B------:R-:W-:Y:S02]  /*4e20*/  @!UPT UIADD3 URZ, UPT, UPT, URZ, URZ, URZ ;  /* 0x000000fffffff290 */ /* 0x000fe4000fffe0ff */
[----:B------:R-:W4:Y:S01]  /*4e30*/  @P1 LDC.64 R8, c[0x0][0x888] ;  /* 0x00022200ff081b82 */ /* 0x000f220000000a00 */
[----:B-1----:R-:W-:Y:S04]  /*4e40*/  @P1 IMAD R0, R4, UR36, RZ ;  /* 0x0000002404001c24 */ /* 0x002fe8000f8e02ff */
[----:B----4-:R-:W-:Y:S04]  /*4e50*/  @P1 IMAD.WIDE R8, R0, 0x4, R8 ;  /* 0x0000000400081825 */ /* 0x010fe800078e0208 */
[----:B------:R-:W-:Y:S01]  /*4e60*/  HFMA2 R0, -RZ, RZ, 0, 5.9604644775390625e-08 ;  /* 0x00000001ff007431 */ /* 0x000fe200000001ff */
[----:B---3-5:R3:W5:Y:S04]  /*4e70*/  @P1 LDG.E R45, desc[UR4][R8.64] ;  /* 0x00000004082d1981 */ /* 0x028768000c1e1900 */
[----:B------:R-:W-:Y:S01]  /*4e80*/  @!P1 PRMT R87, R0, 0x7610, R87 ;  /* 0x0000761000579816 */ /* 0x000fe20000000057 */
[----:B---3--:R-:W4:Y:S06]  /*4e90*/  @!P1 LDC R45, c[0x0][0x880] ;  /* 0x00022000ff2d9b82 */ /* 0x008f2c0000000800 */
.L_x_89:
[----:B----45:R-:W-:Y:S01]  /*4ea0*/  @!P0 FSETP.EQ.AND P1, PT, R45, RZ, PT ;  /* 0x000000ff2d00820b */ /* 0x030fe20003f22000 */
[----:B------:R-:W-:Y:S01]  /*4eb0*/  @!UPT UIADD3 URZ, UPT, UPT, URZ, URZ, URZ ;  /* 0x000000fffffff290 */ /* 0x000fe2000fffe0ff */
[----:B------:R-:W-:Y:S11]  /*4ec0*/  @!P0 BRA `(.L_x_90) ;  /* 0x0000000000188947 */ /* 0x000ff60003800000 */
[----:B------:R-:W-:Y:S02]  /*4ed0*/  LOP3.LUT P0, RZ, R87, 0xff, RZ, 0xc0, !PT ;  /* 0x000000ff57ff7812 */ /* 0x000fe4000780c0ff */
[----:B------:R-:W-:Y:S04]  /*4ee0*/  ISETP.NE.U32.AND P1, PT, R2, RZ, PT ;  /* 0x000000ff0200720c */ /* 0x000fe80003f25070 */
[----:B------:R-:W-:Y:S04]  /*4ef0*/  ISETP.NE.AND.EX P1, PT, R3, RZ, PT, P1 ;  /* 0x000000ff0300720c */ /* 0x000fe80003f25310 */
[----:B------:R-:W-:Y:S03]  /*4f00*/  PLOP3.LUT P1, PT, P1, PT, PT, 0x8, 0x80 ;  /* 0x000000000080781c */ /* 0x000fe60000f2e170 */
[----:B------:R-:W-:Y:S11]  /*4f10*/  @P0 FSETP.EQ.AND P1, PT, R45, RZ, PT ;  /* 0x000000ff2d00020b */ /* 0x000ff60003f22000 */
[----:B------:R-:W-:Y:S02]  /*4f20*/  @!UPT UIADD3 URZ, UPT, UPT, URZ, URZ, URZ ;  /* 0x000000fffffff290 */ /* 0x000fe4000fffe0ff */
.L_x_90:
[----:B------:R-:W3:Y:S01]  /*4f30*/  SYNCS.PHASECHK.TRANS64.TRYWAIT P2, [UR21+0x70], R10 ;  /* 0x0000700aff0075a7 */ /* 0x000ee20008041115 */
[----:B------:R-:W-:Y:S04]  /*4f40*/  ELECT P0, URZ, PT ;  /* 0x0000000000ff782f */ /* 0x000fe80003800000 */
[----:B------:R-:W-:Y:S11]  /*4f50*/  PLOP3.LUT P1, PT, P1, P0, PT, 0xf2, 0x2f ;  /* 0x00000000002f781c */ /* 0x000ff60000f21e72 */
[----:B------:R-:W-:Y:S02]  /*4f60*/  @!UPT UIADD3 URZ, UPT, UPT, URZ, URZ, URZ ;  /* 0x000000fffffff290 */ /* 0x000fe4000fffe0ff */
[----:B------:R-:W-:Y:S05]  /*4f70*/  @!P1 IADD3 R8, P0, PT, R16, 0x580, RZ ;  /* 0x0000058010089810 */ /* 0x000fea0007f1e0ff */
[----:B-1----:R-:W-:Y:S01]  /*4f80*/  @!P1 IMAD.X R6, RZ, RZ, R17, P0 ;  /* 0x000000ffff069224 */ /* 0x002fe200000e0611 */
[----:B---3--:R-:W-:Y:S07]  /*4f90*/  @!P2 BRA `(.L_x_91) ;  /* 0x0000007800f4a947 */ /* 0x008fee0003800000 */
.L_x_215:
[----:B------:R-:W-:Y:S01]  /*4fa0*/  @!P1 R2UR UR5, R8 ;  /* 0x00000000080592ca */ /* 0x000fe200000e0000 */
[----:B------:R-:W-:Y:S01]  /*4fb0*/  VOTEU.ALL UP0, P1 ;  /* 0x0000000000ff7886 */ /* 0x000fe20000800000 */
[----:B------:R-:W-:Y:S01]  /*4fc0*/  @!P1 R2UR UR4, R6 ;  /* 0x00000000060492ca */ /* 0x000fe200000e0000 */
[----:B-1----:R-:W-:Y:S01]  /*4fd0*/  @!P1 IMAD.MOV.U32 R0, RZ, RZ, 0x4000 ;  /* 0x00004000ff009424 */ /* 0x002fe200078e00ff */
[----:B------:R-:W-:Y:S01]  /*4fe0*/  UMOV UR8, 0x0 ;  /* 0x0000000000087882 */ /* 0x000fe20000000000 */
[----:B------:R-:W-:Y:S01]  /*4ff0*/  UMOV UR9, 0x10000000 ;  /* 0x1000000000097882 */ /* 0x000fe20000000000 */
[----:B------:R-:W-:Y:S01]  /*5000*/  @!UP0 UIADD3 UR40, UPT, UPT, UR21, 0x400, URZ ;  /* 0x0000040015288890 */ /* 0x000fe2000fffe0ff */
[----:B------:R-:W-:Y:S01]  /*5010*/  VOTEU.ALL UP0, P1 ;  /* 0x0000000000ff7886 */ /* 0x000fe20000800000 */
[----:B------:R-:W-:Y:S01]  /*5020*/  UMOV UR44, UR36 ;  /* 0x00000024002c7c82 */ /* 0x000fe20008000000 */
[----:B------:R-:W-:Y:S04]  /*5030*/  UPRMT UR6, UR52, 0x654, UR41 ;  /* 0x0000065434067896 */ /* 0x000fe80008000029 */
[----:B------:R-:W-:Y:S02]  /*5040*/  IMAD.U32 R8, RZ, RZ, UR5 ;  /* 0x00000005ff087e24 */ /* 0x000fe4000f8e00ff */
[----:B------:R-:W-:Y:S03]  /*5050*/  IMAD.U32 R9, RZ, RZ, UR4 ;  /* 0x00000004ff097e24 */ /* 0x000fe6000f8e00ff */
[----:B------:R-:W-:Y:S02]  /*5060*/  @!P1 R2UR UR4, R8 ;  /* 0x00000000080492ca */ /* 0x000fe400000e0000 */
[----:B------:R-:W-:Y:S02]  /*5070*/  @!P1 R2UR UR5, R9 ;  /* 0x00000000090592ca */ /* 0x000fe400000e0000 */
[----:B------:R-:W-:Y:S05]  /*5080*/  @!P1 IADD3 R8, P0, PT, R16, 0x580, RZ ;  /* 0x0000058010089810 */ /* 0x000fea0007f1e0ff */
[----:B------:R-:W-:Y:S06]  /*5090*/  @!P1 IMAD.X R6, RZ, RZ, R17, P0 ;  /* 0x000000ffff069224 */ /* 0x000fec00000e0611 */
[----:B------:R1:W-:Y:S01]  /*50a0*/  @!UP0 UTMALDG.3D [UR40], [UR4], desc[UR8] ;  /* 0x00000828040085b4 */ /* 0x0003e20008011000 */
[----:B------:R1:W-:Y:S01]  /*50b0*/  @!P1 SYNCS.ARRIVE.TRANS64.RED.A0TR RZ, [UR21+0x50], R0 ;  /* 0x00005000ffff99a7 */ /* 0x0003e20008300415 */
[----:B------:R-:W-:Y:S01]  /*50c0*/  SYNCS.ARRIVE.TRANS64.RED.A1T0 RZ, [UR6], RZ ;  /* 0x000000ffffff79a7 */ /* 0x000fe20008100406 */
[----:B------:R-:W3:Y:S02]  /*50d0*/  SYNCS.PHASECHK.TRANS64.TRYWAIT P2, [UR21+0x78], R10 ;  /* 0x0000780aff0075a7 */ /* 0x000ee40008041115 */
[----:B-1-3--:R-:W-:Y:S05]  /*50e0*/  @!P2 BRA `(.L_x_92) ;  /* 0x0000007800b8a947 */ /* 0x00afea0003800000 */
.L_x_217:
[----:B------:R-:W-:Y:S01]  /*50f0*/  @!P1 R2UR UR5, R8 ;  /* 0x00000000080592ca */ /* 0x000fe200000e0000 */
[----:B------:R-:W-:Y:S01]  /*5100*/  VOTEU.ALL UP0, P1 ;  /* 0x0000000000ff7886 */ /* 0x000fe20000800000 */
[----:B------:R-:W-:Y:S01]  /*5110*/  @!P1 R2UR UR4, R6 ;  /* 0x00000000060492ca */ /* 0x000fe200000e0000 */
[----:B-1----:R-:W-:Y:S01]  /*5120*/  @!P1 IMAD.MOV.U32 R0, RZ, RZ, 0x4000 ;  /* 0x00004000ff009424 */ /* 0x002fe200078e00ff */
[----:B------:R-:W-:Y:S01]  /*5130*/  UMOV UR8, 0x0 ;  /* 0x0000000000087882 */ /* 0x000fe20000000000 */
[----:B------:R-:W-:Y:S01]  /*5140*/  UMOV UR9, 0x10000000 ;  /* 0x1000000000097882 */ /* 0x000fe20000000000 */
[----:B------:R-:W-:Y:S02]  /*5150*/  @!UP0 UIADD3 UR34, UPT, UPT, UR42, 0x20, URZ ;  /* 0x000000202a228890 */ /* 0x000fe4000fffe0ff */
[----:B------:R-:W-:Y:S01]  /*5160*/  @!UP0 UIADD3 UR32, UPT, UPT, UR21, 0x4400, URZ ;  /* 0x0000440015208890 */ /* 0x000fe2000fffe0ff */
[----:B------:R-:W-:Y:S01]  /*5170*/  VOTEU.ALL UP0, P1 ;  /* 0x0000000000ff7886 */ /* 0x000fe20000800000 */
[----:B------:R-:W-:Y:S01]  /*5180*/  UMOV UR35, UR43 ;  /* 0x0000002b00237c82 */ /* 0x000fe20008000000 */
[----:B------:R-:W-:Y:S02]  /*5190*/  UPRMT UR7, UR52, 0x654, UR33 ;  /* 0x0000065434077896 */ /* 0x000fe40008000021 */
        /* <DEDUP_REMOVED lines=11> */
.L_x_219:
        /* <DEDUP_REMOVED lines=10> */
[----:B------:R-:W-:Y:S02]  /*52f0*/  UMOV UR28, UR36 ;  /* 0x00000024001c7c82 */ /* 0x000fe40008000000 */
[----:B------:R-:W-:Y:S01]  /*5300*/  IMAD.U32 R8, RZ, RZ, UR5 ;  /* 0x00000005ff087e24 */ /* 0x000fe2000f8e00ff */
[----:B------:R-:W-:Y:S01]  /*5310*/  UPRMT UR29, UR52, 0x654, UR25 ;  /* 0x00000654341d7896 */ /* 0x000fe20008000019 */
        /* <DEDUP_REMOVED lines=10> */
.L_x_221:
        /* <DEDUP_REMOVED lines=16> */
[----:B------:R-:W-:Y:S02]  /*54c0*/  SHF.L.U32 R9, RZ, 0x1f, RZ ;  /* 0x0000001fff097819 */ /* 0x000fe400000006ff */
[----:B------:R-:W-:Y:S05]  /*54d0*/  @!P1 IADD3 R8, P0, PT, R16, 0x580, RZ ;  /* 0x0000058010089810 */ /* 0x000fea0007f1e0ff */
[----:B------:R-:W-:Y:S04]  /*54e0*/  @!P1 IMAD.X R6, RZ, RZ, R17, P0 ;  /* 0x000000ffff069224 */ /* 0x000fe800000e0611 */
[----:B------:R1:W-:Y:S01]  /*54f0*/  @!UP0 UTMALDG.3D [UR16], [UR4], desc[UR8] ;  /* 0x00000810040085b4 */ /* 0x0003e20008011000 */
[----:B------:R1:W-:Y:S01]  /*5500*/  @!P1 SYNCS.ARRIVE.TRANS64.RED.A0TR RZ, [UR21+0x68], R0 ;  /* 0x00006800ffff99a7 */ /* 0x0003e20008300415 */
[----:B------:R-:W-:Y:S01]  /*5510*/  SYNCS.ARRIVE.TRANS64.RED.A1T0 RZ, [UR24], RZ ;  /* 0x000000ffffff79a7 */ /* 0x000fe20008100418 */
[----:B------:R-:W3:Y:S02]  /*5520*/  SYNCS.PHASECHK.TRANS64.TRYWAIT P2, [UR21+0x70], R9 ;  /* 0x00007009ff0075a7 */ /* 0x000ee40008041115 */
[----:B-1-3--:R-:W-:Y:S05]  /*5530*/  @!P2 BRA `(.L_x_95) ;  /* 0x0000007400eca947 */ /* 0x00afea0003800000 */
.L_x_223:
[----:B------:R-:W-:Y:S01]  /*5540*/  @!P1 R2UR UR5, R8 ;  /* 0x00000000080592ca */ /* 0x000fe200000e0000 */
[----:B------:R-:W-:Y:S01]  /*5550*/  VOTEU.ALL UP0, P1 ;  /* 0x0000000000ff7886 */ /* 0x000fe20000800000 */
[----:B------:R-:W-:Y:S01]  /*5560*/  @!P1 R2UR UR4, R6 ;  /* 0x00000000060492ca */ /* 0x000fe200000e0000 */
[----:B-1----:R-:W-:Y:S01]  /*5570*/  @!P1 IMAD.MOV.U32 R0, RZ, RZ, 0x4000 ;  /* 0x00004000ff009424 */ /* 0x002fe200078e00ff */
[----:B------:R-:W-:Y:S01]  /*5580*/  UMOV UR18, 0x0 ;  /* 0x0000000000127882 */ /* 0x000fe20000000000 */
[----:B------:R-:W-:Y:S01]  /*5590*/  UMOV UR19, 0x10000000 ;  /* 0x1000000000137882 */ /* 0x000fe20000000000 */
[----:B------:R-:W-:Y:S01]  /*55a0*/  @!UP0 UIADD3 UR10, UPT, UPT, UR42, 0x80, URZ ;  /* 0x000000802a0a8890 */ /* 0x000fe2000fffe0ff */
[----:B------:R-:W-:Y:S01]  /*55b0*/  @!P1 IADD3 R8, P0, PT, R16, 0x580, RZ ;  /* 0x0000058010089810 */ /* 0x000fe20007f1e0ff */
[----:B------:R-:W-:Y:S01]  /*55c0*/  @!UP0 UIADD3 UR8, UPT, UPT, UR21, 0x400, URZ ;  /* 0x0000040015088890 */ /* 0x000fe2000fffe0ff */
[----:B------:R-:W-:Y:S01]  /*55d0*/  VOTEU.ALL UP0, P1 ;  /* 0x0000000000ff7886 */ /* 0x000fe20000800000 */
[----:B------:R-:W-:Y:S01]  /*55e0*/  UMOV UR9, UR41 ;  /* 0x0000002900097c82 */ /* 0x000fe20008000000 */
[----:B------:R-:W-:Y:S02]  /*55f0*/  UMOV UR11, UR43 ;  /* 0x0000002b000b7c82 */ /* 0x000fe40008000000 */
[----:B------:R-:W-:Y:S01]  /*5600*/  IMAD.U32 R18, RZ, RZ, UR5 ;  /* 0x00000005ff127e24 */ /* 0x000fe2000f8e00ff */
[----:B------:R-:W-:Y:S01]  /*5610*/  UMOV UR12, UR36 ;  /* 0x00000024000c7c82 */ /* 0x000fe20008000000 */
[----:B------:R-:W-:Y:S02]  /*5620*/  IMAD.U32 R19, RZ, RZ, UR4 ;  /* 0x00000004ff137e24 */ /* 0x000fe4000f8e00ff */
[----:B------:R-:W-:Y:S01]  /*5630*/  @!P1 IMAD.X R6, RZ, RZ, R17, P0 ;  /* 0x000000ffff069224 */ /* 0x000fe200000e0611 */
[----:B------:R-:W-:Y:S02]  /*5640*/  @!P1 R2UR UR4, R18 ;  /* 0x00000000120492ca */ /* 0x000fe400000e0000 */
[----:B------:R-:W-:Y:S11]  /*5650*/  @!P1 R2UR UR5, R19 ;  /* 0x00000000130592ca */ /* 0x000ff600000e0000 */
[----:B------:R-:W-:Y:S02]  /*5660*/  @!UPT UIADD3 URZ, UPT, UPT, URZ, URZ, URZ ;  /* 0x000000fffffff290 */ /* 0x000fe4000fffe0ff */
[----:B------:R1:W-:Y:S01]  /*5670*/  @!UP0 UTMALDG.3D [UR8], [UR4], desc[UR18] ;  /* 0x00001208040085b4 */ /* 0x0003e20008011000 */
[----:B------:R1:W-:Y:S01]  /*5680*/  @!P1 SYNCS.ARRIVE.TRANS64.RED.A0TR RZ, [UR21+0x50], R0 ;  /* 0x00005000ffff99a7 */ /* 0x0003e20008300415 */
[----:B------:R-:W-:Y:S01]  /*5690*/  SYNCS.ARRIVE.TRANS64.RED.A1T0 RZ, [UR6], RZ ;  /* 0x000000ffffff79a7 */ /* 0x000fe20008100406 */
[----:B------:R-:W3:Y:S02]  /*56a0*/  SYNCS.PHASECHK.TRANS64.TRYWAIT P2, [UR21+0x78], R9 ;  /* 0x00007809ff0075a7 */ /* 0x000ee40008041115 */
[----:B-1-3--:R-:W-:Y:S05]  /*56b0*/  @!P2 BRA `(.L_x_96) ;  /* 0x0000007400a4a947 */ /* 0x00afea0003800000 */
.L_x_225:
        /* <DEDUP_REMOVED lines=24> */
.L_x_227:
[----:B------:R-:W-:Y:S01]  /*5840*/  @!P1 R2UR UR5, R8 ;  /* 0x00000000080592ca */ /* 0x000fe200000e0000 */
[----:B------:R-:W-:Y:S01]  /*5850*/  VOTEU.ALL UP0, P1 ;  /* 0x0000000000ff7886 */ /* 0x000fe20000800000 */
[----:B------:R-:W-:Y:S01]  /*5860*/  @!P1 R2UR UR4, R6 ;  /* 0x00000000060492ca */ /* 0x000fe200000e0000 */
[----:B-1----:R-:W-:Y:S01]  /*5870*/  @!P1 IMAD.MOV.U32 R0, RZ, RZ, 0x4000 ;  /* 0x00004000ff009424 */ /* 0x002fe200078e00ff */
[----:B------:R-:W-:Y:S01]  /*5880*/  UMOV UR6, 0x0 ;  /* 0x0000000000067882 */ /* 0x000fe20000000000 */
[----:B------:R-:W-:Y:S01]  /*5890*/  UMOV UR7, 0x10000000 ;  /* 0x1000000000077882 */ /* 0x000fe20000000000 */
[----:B------:R-:W-:Y:S01]  /*58a0*/  @!UP0 UIADD3 UR10, UPT, UPT, UR42, 0xc0, URZ ;  /* 0x000000c02a0a8890 */ /* 0x000fe2000fffe0ff */
[----:B------:R-:W-:Y:S01]  /*58b0*/  VIADD R14, R14, 0x1 ;  /* 0x000000010e0e7836 */ /* 0x000fe20000000000 */
[----:B------:R-:W-:Y:S01]  /*58c0*/  @!UP0 UIADD3 UR8, UPT, UPT, UR21, 0x8400, URZ ;  /* 0x0000840015088890 */ /* 0x000fe2000fffe0ff */
[----:B------:R-:W-:Y:S01]  /*58d0*/  VOTEU.ALL UP0, P1 ;  /* 0x0000000000ff7886 */ /* 0x000fe20000800000 */
[----:B------:R-:W-:Y:S01]  /*58e0*/  UMOV UR9, UR25 ;  /* 0x0000001900097c82 */ /* 0x000fe20008000000 */
[----:B------:R-:W-:Y:S02]  /*58f0*/  UMOV UR11, UR43 ;  /* 0x0000002b000b7c82 */ /* 0x000fe40008000000 */
[----:B------:R-:W-:Y:S01]  /*5900*/  IMAD.U32 R18, RZ, RZ, UR5 ;  /* 0x00000005ff127e24 */ /* 0x000fe2000f8e00ff */
[----:B------:R-:W-:Y:S01]  /*5910*/  UMOV UR12, UR36 ;  /* 0x00000024000c7c82 */ /* 0x000fe20008000000 */
[----:B------:R-:W-:Y:S03]  /*5920*/  IMAD.U32 R19, RZ, RZ, UR4 ;  /* 0x00000004ff137e24 */ /* 0x000fe6000f8e00ff */
        /* <DEDUP_REMOVED lines=8> */
.L_x_229:
[----:B------:R-:W-:Y:S01]  /*59b0*/  @!P1 IADD3 R6, P0, PT, R16, 0x580, RZ ;  /* 0x0000058010069810 */ /* 0x000fe20007f1e0ff */
[----:B------:R-:W-:Y:S01]  /*59c0*/  VOTEU.ALL UP0, P1 ;  /* 0x0000000000ff7886 */ /* 0x000fe20000800000 */
[----:B------:R-:W-:Y:S01]  /*59d0*/  UMOV UR6, 0x0 ;  /* 0x0000000000067882 */ /* 0x000fe20000000000 */
[----:B------:R-:W-:Y:S01]  /*59e0*/  UMOV UR7, 0x10000000 ;  /* 0x1000000000077882 */ /* 0x000fe20000000000 */
[----:B------:R-:W-:Y:S01]  /*59f0*/  @!P1 R2UR UR5, R6 ;  /* 0x00000000060592ca */ /* 0x000fe200000e0000 */
[----:B-1----:R-:W-:Y:S01]  /*5a00*/  @!P1 IMAD.X R0, RZ, RZ, R17, P0 ;  /* 0x000000ffff009224 */ /* 0x002fe200000e0611 */
[----:B------:R-:W-:Y:S01]  /*5a10*/  @!UP0 UIADD3 UR10, UPT, UPT, UR42, 0xe0, URZ ;  /* 0x000000e02a0a8890 */ /* 0x000fe2000fffe0ff */
[----:B------:R-:W-:Y:S01]  /*5a20*/  R2UR UR18, R89 ;  /* 0x00000000591272ca */ /* 0x000fe200000e0000 */
[----:B------:R-:W-:Y:S01]  /*5a30*/  @!UP0 UIADD3 UR8, UPT, UPT, UR21, 0xc400, URZ ;  /* 0x0000c40015088890 */ /* 0x000fe2000fffe0ff */
[----:B------:R-:W-:Y:S01]  /*5a40*/  R2UR UR16, R90 ;  /* 0x000000005a1072ca */ /* 0x000fe200000e0000 */
[----:B------:R-:W-:Y:S01]  /*5a50*/  VOTEU.ALL UP0, P1 ;  /* 0x0000000000ff7886 */ /* 0x000fe20000800000 */
[----:B------:R-:W-:Y:S01]  /*5a60*/  @!P1 R2UR UR4, R0 ;  /* 0x00000000000492ca */ /* 0x000fe200000e0000 */
[----:B------:R-:W-:Y:S01]  /*5a70*/  UMOV UR9, UR17 ;  /* 0x0000001100097c82 */ /* 0x000fe20008000000 */
[----:B------:R-:W-:Y:S01]  /*5a80*/  UMOV UR11, UR43 ;  /* 0x0000002b000b7c82 */ /* 0x000fe20008000000 */
[----:B------:R-:W-:Y:S01]  /*5a90*/  UMOV UR12, UR36 ;  /* 0x00000024000c7c82 */ /* 0x000fe20008000000 */
[C---:B------:R-:W-:Y:S01]  /*5aa0*/  ISETP.NE.AND P0, PT, R14.reuse, 0x2, PT ;  /* 0x000000020e00780c */ /* 0x040fe20003f05270 */
[----:B------:R-:W-:Y:S01]  /*5ab0*/  UPLOP3.LUT UP1, UPT, UPT, UPT, UPT, 0x80, 0x8 ;  /* 0x000000000008789c */ /* 0x000fe20003f2f070 */
[----:B------:R-:W-:Y:S01]  /*5ac0*/  IMAD.U32 R8, RZ, RZ, UR5 ;  /* 0x00000005ff087e24 */ /* 0x000fe2000f8e00ff */
[----:B------:R-:W-:Y:S01]  /*5ad0*/  UMOV UR36, UR30 ;  /* 0x0000001e00247c82 */ /* 0x000fe20008000000 */
[----:B------:R-:W-:Y:S01]  /*5ae0*/  SEL R0, RZ, 0x1, P0 ;  /* 0x00000001ff007807 */ /* 0x000fe20000000000 */
[----:B------:R-:W-:Y:S01]  /*5af0*/  UIADD3 UR20, UPT, UPT, UR13, UR18, URZ ;  /* 0x000000120d147290 */ /* 0x000fe2000fffe0ff */
[----:B------:R-:W-:Y:S01]  /*5b00*/  SEL R14, R14, RZ, P0 ;  /* 0x000000ff0e0e7207 */ /* 0x000fe20000000000 */
[----:B------:R-:W-:Y:S01]  /*5b10*/  UIADD3 UR16, UPT, UPT, UR14, UR16, URZ ;  /* 0x000000100e107290 */ /* 0x000fe2000fffe0ff */
[----:B------:R-:W-:Y:S01]  /*5b20*/  LOP3.LUT R13, R13, R0, RZ, 0x3c, !PT ;  /* 0x000000000d0d7212 */ /* 0x000fe200078e3cff */
[----:B------:R-:W-:Y:S01]  /*5b30*/  IMAD.U32 R9, RZ, RZ, UR4 ;  /* 0x00000004ff097e24 */ /* 0x000fe2000f8e00ff */
[----:B------:R-:W-:Y:S04]  /*5b40*/  @!P1 R2UR UR4, R8 ;  /* 0x00000000080492ca */ /* 0x000fe800000e0000 */
[----:B------:R-:W-:Y:S11]  /*5b50*/  @!P1 R2UR UR5, R9 ;  /* 0x00000000090592ca */ /* 0x000ff600000e0000 */
[----:B------:R-:W-:Y:S02]  /*5b60*/  @!UPT UIADD3 URZ, UPT, UPT, URZ, URZ, URZ ;  /* 0x000000fffffff290 */ /* 0x000fe4000fffe0ff */
[----:B------:R3:W-:Y:S01]  /*5b70*/  @!UP0 UTMALDG.3D [UR8], [UR4], desc[UR6] ;  /* 0x00000608040085b4 */ /* 0x0007e20008011000 */
[----:B------:R3:W-:Y:S01]  /*5b80*/  @!P1 SYNCS.ARRIVE.TRANS64.RED.A0TR RZ, [UR21+0x68], R7 ;  /* 0x00006807ffff99a7 */ /* 0x0007e20008300415 */
[----:B------:R-:W-:Y:S01]  /*5b90*/  SYNCS.ARRIVE.TRANS64.RED.A1T0 RZ, [UR24], RZ ;  /* 0x000000ffffff79a7 */ /* 0x000fe20008100418 */
[----:B------:R-:W-:Y:S05]  /*5ba0*/  BRA.U UP2, `(.L_x_99) ;  /* 0xffffffe902f07547 */ /* 0x000fea000b83ffff */
[----:B------:R-:W1:Y:S02]  /*5bb0*/  SYNCS.PHASECHK.TRANS64.TRYWAIT P0, [UR21+0x70], R10 ;  /* 0x0000700aff0075a7 */ /* 0x000e640008001115 */
[----:B-1----:R-:W-:Y:S05]  /*5bc0*/  @!P0 BRA `(.L_x_100) ;  /* 0x0000007000a88947 */ /* 0x002fea0003800000 */
.L_x_231:
[----:B------:R-:W4:Y:S02]  /*5bd0*/  SYNCS.PHASECHK.TRANS64.TRYWAIT P0, [UR21+0x78], R10 ;  /* 0x0000780aff0075a7 */ /* 0x000f240008001115 */
[----:B----4-:R-:W-:Y:S05]  /*5be0*/  @!P0 BRA `(.L_x_101) ;  /* 0x0000007000b88947 */ /* 0x010fea0003800000 */
.L_x_233:
[----:B------:R-:W4:Y:S01]  /*5bf0*/  SYNCS.PHASECHK.TRANS64.TRYWAIT P0, [UR21+0x80], R10 ;  /* 0x0000800aff0075a7 */ /* 0x000f220008001115 */
[----:B-1----:R-:W-:Y:S01]  /*5c00*/  HFMA2 R0, -RZ, RZ, 0, 5.9604644775390625e-08 ;  /* 0x00000001ff007431 */ /* 0x002fe200000001ff */
[----:B----4-:R-:W-:Y:S06]  /*5c10*/  @!P0 BRA `(.L_x_102) ;  /* 0x0000007000c48947 */ /* 0x010fec0003800000 */
.L_x_235:
[----:B-1----:R-:W-:Y:S02]  /*5c20*/  MOV R2, UR21 ;  /* 0x0000001500027c02 */ /* 0x002fe40008000f00 */
[----:B------:R-:W-:-:S07]  /*5c30*/  SHF.L.U32 R0, R0, 0x1f, RZ ;  /* 0x0000001f00007819 */ /* 0x000fce00000006ff */
.L_x_103:
[----:B-1----:R1:W4:Y:S02]  /*5c40*/  SYNCS.PHASECHK.TRANS64.TRYWAIT P0, [R2+URZ+0x88], R0 ;  /* 0x00008800020075a7 */ /* 0x00232400080011ff */
[----:B----4-:R-:W-:Y:S05]  /*5c50*/  @!P0 NANOSLEEP.SYNCS 0x989680 ;  /* 0x009896800000895d */ /* 0x010fea0003900000 */
[----:B------:R-:W4:Y:S02]  /*5c60*/  @!P0 SYNCS.PHASECHK.TRANS64 P0, [R2+URZ+0x88], R0 ;  /* 0x00008800020085a7 */ /* 0x000f2400080010ff */
[----:B--234-:R-:W-:Y:S05]  /*5c70*/  @P0 EXIT ;  /* 0x000000000000094d */ /* 0x01cfea0003800000 */
[----:B------:R-:W-:Y:S05]  /*5c80*/  BRA `(.L_x_103) ;  /* 0xfffffffc00ec7947 */ /* 0x000fea000383ffff */
.L_x_84:
[----:B------:R-:W-:-:S06]  /*5c90*/  UISETP.GE.AND UP0, UPT, UR25, 0x4, UPT ;  /* 0x000000041900788c */ /* 0x000fcc000bf06270 */
[----:B------:R-:W-:-:S13]  /*5ca0*/  PLOP3.LUT P0, PT, PT, PT, UP0, 0x80, 0x8 ;  /* 0x000000000008781c */ /* 0x000fda0003f0f008 */
[----:B-1----:R-:W-:Y:S05]  /*5cb0*/  @!P0 EXIT ;  /* 0x000000000000894d */ /* 0x002fea0003800000 */
[----:B------:R-:W-:Y:S01]  /*5cc0*/  BAR.SYNC.DEFER_BLOCKING 0x6, 0xa0 ;  /* 0x0182800000007b1d */ /* 0x000fe20000010000 */
[C---:B------:R-:W-:Y:S01]  /*5cd0*/  IMAD.SHL.U32 R4, R103.reuse, 0x20, RZ ;  /* 0x0000002067047824 */ /* 0x040fe200078e00ff */
[C---:B------:R-:W-:Y:S01]  /*5ce0*/  LOP3.LUT R86, R103.reuse, 0x1, RZ, 0xc0, !PT ;  /* 0x0000000167567812 */ /* 0x040fe200078ec0ff */
[C---:B------:R-:W-:Y:S02]  /*5cf0*/  IMAD.U32 R37, R103.reuse, 0x10000, RZ ;  /* 0x0001000067257824 */ /* 0x040fe400078e00ff */
[----:B------:R-:W-:Y:S01]  /*5d00*/  IMAD.SHL.U32 R44, R103, 0x4, RZ ;  /* 0x00000004672c7824 */ /* 0x000fe200078e00ff */
[----:B------:R-:W-:Y:S02]  /*5d10*/  UMOV UR43, 0x400 ;  /* 0x00000400002b7882 */ /* 0x000fe40000000000 */
[----:B------:R-:W1:Y:S01]  /*5d20*/  LDC.64 R82, c[0x0][0x888] ;  /* 0x00022200ff527b82 */ /* 0x000e620000000a00 */
[----:B------:R-:W-:Y:S01]  /*5d30*/  ULEA UR43, UR52, UR43, 0x18 ;  /* 0x0000002b342b7291 */ /* 0x000fe2000f8ec0ff */
[----:B------:R-:W-:Y:S01]  /*5d40*/  ISETP.NE.U32.AND P0, PT, R86, 0x1, PT ;  /* 0x000000015600780c */ /* 0x000fe20003f05070 */
[----:B------:R-:W-:Y:S01]  /*5d50*/  IMAD.MOV.U32 R102, RZ, RZ, 0x2 ;  /* 0x00000002ff667424 */ /* 0x000fe200078e00ff */
[----:B------:R-:W-:Y:S01]  /*5d60*/  LOP3.LUT R5, R4, 0xe0, RZ, 0xc0, !PT ;  /* 0x000000e004057812 */ /* 0x000fe200078ec0ff */
[----:B------:R-:W-:Y:S01]  /*5d70*/  UIADD3 UR4, UPT, UPT, UR43, 0x400, URZ ;  /* 0x000004002b047890 */ /* 0x000fe2000fffe0ff */
[----:B------:R-:W-:Y:S01]  /*5d80*/  LOP3.LUT R37, R37, 0x600000, RZ, 0xc0, !PT ;  /* 0x0060000025257812 */ /* 0x000fe200078ec0ff */
[----:B------:R-:W-:Y:S01]  /*5d90*/  IMAD.MOV.U32 R101, RZ, RZ, 0x4 ;  /* 0x00000004ff657424 */ /* 0x000fe200078e00ff */
[----:B------:R-:W2:Y:S01]  /*5da0*/  LDC.64 R84, c[0x0][0x890] ;  /* 0x00022400ff547b82 */ /* 0x000ea20000000a00 */
[----:B------:R-:W-:Y:S01]  /*5db0*/  R2P PR, R103, 0x6 ;  /* 0x0000000667007804 */ /* 0x000fe20000000000 */
[----:B------:R-:W-:Y:S01]  /*5dc0*/  IMAD.MOV.U32 R36, RZ, RZ, RZ ;  /* 0x000000ffff247224 */ /* 0x000fe200078e00ff */
[----:B------:R-:W-:Y:S01]  /*5dd0*/  LOP3.LUT R44, R5, 0x1c, R44, 0xf8, !PT ;  /* 0x0000001c052c7812 */ /* 0x000fe200078ef82c */
[----:B------:R-:W-:Y:S01]  /*5de0*/  IMAD.MOV.U32 R100, RZ, RZ, RZ ;  /* 0x000000ffff647224 */ /* 0x000fe200078e00ff */
[----:B------:R-:W-:Y:S01]  /*5df0*/  LOP3.LUT R103, R103, 0x60, RZ, 0xc0, !PT ;  /* 0x0000006067677812 */ /* 0x000fe200078ec0ff */
[----:B------:R-:W-:Y:S01]  /*5e00*/  IMAD.MOV.U32 R93, RZ, RZ, RZ ;  /* 0x000000ffff5d7224 */ /* 0x000fe200078e00ff */
[----:B------:R-:W-:Y:S01]  /*5e10*/  LOP3.LUT R44, R44, 0xf00, R4, 0xf8, !PT ;  /* 0x00000f002c2c7812 */ /* 0x000fe200078ef804 */
[----:B------:R-:W3:Y:S01]  /*5e20*/  LDC.64 R80, c[0x0][0x8b0] ;  /* 0x00022c00ff507b82 */ /* 0x000ee20000000a00 */
[----:B------:R-:W4:Y:S01]  /*5e30*/  LDS R0, [UR43+0x130] ;  /* 0x0001302bff007984 */ /* 0x000f220008000800 */
[----:B------:R-:W-:Y:S01]  /*5e40*/  IMAD.MOV.U32 R99, RZ, RZ, RZ ;  /* 0x000000ffff637224 */ /* 0x000fe200078e00ff */
[----:B------:R-:W-:Y:S01]  /*5e50*/  SEL R102, R102, 0xfffffffe, !P1 ;  /* 0xfffffffe66667807 */ /* 0x000fe20004800000 */
[----:B------:R-:W-:Y:S01]  /*5e60*/  IMAD.U32 R91, RZ, RZ, UR4 ;  /* 0x00000004ff5b7e24 */ /* 0x000fe2000f8e00ff */
[----:B------:R-:W-:Y:S01]  /*5e70*/  SEL R101, R101, 0xfffffffc, !P2 ;  /* 0xfffffffc65657807 */ /* 0x000fe20005000000 */
[----:B------:R-:W1:Y:S02]  /*5e80*/  LDCU UR63, c[0x0][0x370] ;  /* 0x00006e00ff3f77ac */ /* 0x000e640008000800 */
[----:B------:R-:W1:Y:S01]  /*5e90*/  LDC.64 R46, c[0x0][0x8a8] ;  /* 0x00022a00ff2e7b82 */ /* 0x000e620000000a00 */
[----:B------:R-:W1:Y:S01]  /*5ea0*/  LDCU.64 UR54, c[0x0][0x348] ;  /* 0x00006900ff3677ac */ /* 0x000e620008000a00 */
[----:B------:R-:W1:Y:S01]  /*5eb0*/  LDCU UR42, c[0x0][0xb0c] ;  /* 0x00016180ff2a77ac */ /* 0x000e620008000800 */
[----:B------:R-:W1:Y:S01]  /*5ec0*/  LDCU UR39, c[0x0][0xb30] ;  /* 0x00016600ff2777ac */ /* 0x000e620008000800 */
[----:B------:R-:W1:Y:S01]  /*5ed0*/  LDCU.64 UR60, c[0x0][0x888] ;  /* 0x00011100ff3c77ac */ /* 0x000e620008000a00 */
[----:B------:R-:W1:Y:S01]  /*5ee0*/  LDCU.64 UR40, c[0x0][0xb28] ;  /* 0x00016500ff2877ac */ /* 0x000e620008000a00 */
[----:B------:R-:W1:Y:S01]  /*5ef0*/  LDCU.128 UR56, c[0x0][0xb10] ;  /* 0x00016200ff3877ac */ /* 0x000e620008000c00 */
[----:B------:R-:W1:Y:S01]  /*5f00*/  LDCU UR62, c[0x0][0x374] ;  /* 0x00006e80ff3e77ac */ /* 0x000e620008000800 */
[----:B------:R-:W-:Y:S01]  /*5f10*/  UMOV UR53, URZ ;  /* 0x000000ff00357c82 */ /* 0x000fe20008000000 */
[----:B------:R-:W-:Y:S01]  /*5f20*/  UMOV UR47, URZ ;  /* 0x000000ff002f7c82 */ /* 0x000fe20008000000 */
[----:B----4-:R-:W-:Y:S01]  /*5f30*/  IMAD.IADD R37, R0, 0x1, R37 ;  /* 0x0000000100257824 */ /* 0x010fe200078e0225 */
[----:B--2---:R-:W-:-:S07]  /*5f40*/  P2R R0, PR, RZ, 0x1 ;  /* 0x00000001ff007803 */ /* 0x004fce0000000000 */
.L_x_179:
[----:B------:R-:W-:Y:S02]  /*5f50*/  LEA R0, R93, UR43, 0x3 ;  /* 0x0000002b5d007c11 */ /* 0x000fe4000f8e18ff */
[----:B------:R-:W-:Y:S02]  /*5f60*/  SHF.L.U32 R2, R99, 0x1f, RZ ;  /* 0x0000001f63027819 */ /* 0x000fe400000006ff */
[----:B-1----:R-:W-:Y:S02]  /*5f70*/  LEA R4, R93, UR43, 0x4 ;  /* 0x0000002b5d047c11 */ /* 0x002fe4000f8e20ff */
[----:B------:R-:W2:Y:S02]  /*5f80*/  SYNCS.PHASECHK.TRANS64.TRYWAIT P0, [R0+URZ+0xa0], R2 ;  /* 0x0000a002000075a7 */ /* 0x000ea400080011ff */
[----:B--2---:R-:W-:Y:S05]  /*5f90*/  @!P0 BRA `(.L_x_104) ;  /* 0x0000006c00fc8947 */ /* 0x004fea0003800000 */
.L_x_236:
[----:B------:R-:W-:Y:S01]  /*5fa0*/  R2UR UR7, R104 ;  /* 0x00000000680772ca */ /* 0x000fe200000e0000 */
[----:B------:R-:W4:Y:S01]  /*5fb0*/  LDS.128 R4, [R4+0x110] ;  /* 0x0001100004047984 */ /* 0x000f220000000c00 */
[----:B--2---:R-:W-:Y:S01]  /*5fc0*/  VIADD R0, R0, 0xb0 ;  /* 0x000000b000007836 */ /* 0x004fe20000000000 */
[----:B------:R-:W-:Y:S04]  /*5fd0*/  UISETP.GE.AND UP0, UPT, UR45, 0x1, UPT ;  /* 0x000000012d00788c */ /* 0x000fe8000bf06270 */
[----:B------:R-:W-:Y:S01]  /*5fe0*/  PRMT R0, RZ, 0x654, R0 ;  /* 0x00000654ff007816 */ /* 0x000fe20000000000 */
[----:B------:R-:W-:Y:S01]  /*5ff0*/  @!PT LDS RZ, [RZ] ;  /* 0x00000000fffff984 */ /* 0x000fe20000000800 */
[----:B------:R-:W-:Y:S01]  /*6000*/  @!PT LDS RZ, [RZ] ;  /* 0x00000000fffff984 */ /* 0x000fe20000000800 */
[----:B------:R-:W-:Y:S01]  /*6010*/  @!PT LDS RZ, [RZ] ;  /* 0x00000000fffff984 */ /* 0x000fe20000000800 */
[----:B------:R-:W-:Y:S01]  /*6020*/  @!PT LDS RZ, [RZ] ;  /* 0x00000000fffff984 */ /* 0x000fe20000000800 */
[----:B------:R2:W-:Y:S06]  /*6030*/  MEMBAR.ALL.CTA ;  /* 0x0000000000007992 */ /* 0x0005ec0000008000 */
[----:B--2---:R-:W2:Y:S02]  /*6040*/  FENCE.VIEW.ASYNC.S ;  /* 0x00000000000073c6 */ /* 0x004ea40000000000 */
[----:B--2---:R2:W-:Y:S01]  /*6050*/  SYNCS.ARRIVE.TRANS64.RED.A1T0 RZ, [R0+URZ], RZ ;  /* 0x000000ff00ff79a7 */ /* 0x0045e200081004ff */
[----:B----4-:R-:W-:Y:S11]  /*6060*/  LOP3.LUT P0, RZ, R6, 0x1, RZ, 0xc0, !PT ;  /* 0x0000000106ff7812 */ /* 0x010ff6000780c0ff */
[----:B------:R-:W-:Y:S02]  /*6070*/  @!UPT UIADD3 URZ, UPT, UPT, URZ, URZ, URZ ;  /* 0x000000fffffff290 */ /* 0x000fe4000fffe0ff */
[----:B------:R-:W-:Y:S01]  /*6080*/  VOTEU.ANY UP1, P0 ;  /* 0x0000000000ff7886 */ /* 0x000fe20000020100 */
[----:B------:R-:W-:Y:S01]  /*6090*/  PLOP3.LUT P0, PT, PT, PT, UP1, 0x80, 0x8 ;  /* 0x000000000008781c */ /* 0x000fe20003f0f018 */
[----:B------:R-:W-:Y:S06]  /*60a0*/  UP2UR UR4, UPR, URZ, 0x2 ;  /* 0x00000002ff047883 */ /* 0x000fec0008000000 */
[----:B------:R-:W-:Y:S06]  /*60b0*/  IMAD.U32 R105, RZ, RZ, UR4 ;  /* 0x00000004ff697e24 */ /* 0x000fec000f8e00ff */
[----:B------:R-:W-:Y:S02]  /*60c0*/  @P0 SHF.R.U32.HI R2, RZ, 0x10, R5 ;  /* 0x00000010ff020819 */ /* 0x000fe40000011605 */
[----:B------:R-:W-:Y:S02]  /*60d0*/  @P0 MOV R3, R4 ;  /* 0x0000000400030202 */ /* 0x000fe40000000f00 */
[----:B------:R-:W-:Y:S02]  /*60e0*/  @P0 R2UR UR4, R2 ;  /* 0x00000000020402ca */ /* 0x000fe400000e0000 */
[----:B------:R-:W-:Y:S02]  /*60f0*/  @P0 LOP3.LUT R4, R5, 0xffff, RZ, 0xc0, !PT ;  /* 0x0000ffff05040812 */ /* 0x000fe400078ec0ff */
[----:B------:R-:W-:Y:S02]  /*6100*/  @P0 R2UR UR6, R3 ;  /* 0x00000000030602ca */ /* 0x000fe400000e0000 */
[----:B------:R-:W-:Y:S07]  /*6110*/  @P0 R2UR UR5, R4 ;  /* 0x00000000040502ca */ /* 0x000fee00000e0000 */
[----:B------:R-:W-:Y:S02]  /*6120*/  @UP1 UMOV UR7, UR4 ;  /* 0x0000000400071c82 */ /* 0x000fe40008000000 */
[----:B------:R-:W-:Y:S02]  /*6130*/  IMAD.U32 R104, RZ, RZ, UR7 ;  /* 0x00000007ff687e24 */ /* 0x000fe4000f8e00ff */
[----:B------:R-:W-:Y:S02]  /*6140*/  @UP1 UMOV UR38, UR6 ;  /* 0x0000000600261c82 */ /* 0x000fe40008000000 */
[----:B------:R-:W-:Y:S01]  /*6150*/  @UP1 UMOV UR37, UR5 ;  /* 0x0000000500251c82 */ /* 0x000fe20008000000 */
[----:B--2---:R-:W-:Y:S05]  /*6160*/  BRA.U !UP0, `(.L_x_105) ;  /* 0x0000000108cc7547 */ /* 0x004fea000b800000 */
[----:B------:R-:W2:Y:S01]  /*6170*/  LDCU UR12, c[0x0][0xb20] ;  /* 0x00016400ff0c77ac */ /* 0x000ea20008000800 */
[----:B-1----:R-:W-:Y:S02]  /*6180*/  UIMAD.WIDE.U32 UR4, UR62, UR59, URZ ;  /* 0x0000003b3e0472a5 */ /* 0x002fe4000f8e00ff */
[----:B------:R-:W-:Y:S02]  /*6190*/  UIMAD.WIDE.U32 UR6, UR63, UR56, URZ ;  /* 0x000000383f0672a5 */ /* 0x000fe4000f8e00ff */
[----:B------:R-:W-:Y:S02]  /*61a0*/  UISETP.NE.AND UP0, UPT, UR58, 0x1, UPT ;  /* 0x000000013a00788c */ /* 0x000fe4000bf05270 */
[----:B------:R-:W-:Y:S02]  /*61b0*/  UIMAD.WIDE.U32 UR8, UR37, UR59, URZ ;  /* 0x0000003b250872a5 */ /* 0x000fe4000f8e00ff */
[----:B------:R-:W-:Y:S02]  /*61c0*/  UIMAD.WIDE.U32 UR10, UR38, UR56, URZ ;  /* 0x00000038260a72a5 */ /* 0x000fe4000f8e00ff */
[----:B------:R-:W-:Y:S02]  /*61d0*/  UISETP.NE.AND UP1, UPT, UR42, 0x1, UPT ;  /* 0x000000012a00788c */ /* 0x000fe4000bf25270 */
[----:B------:R-:W-:Y:S01]  /*61e0*/  UISETP.NE.AND UP2, UPT, UR45, 0x1, UPT ;  /* 0x000000012d00788c */ /* 0x000fe2000bf45270 */
[----:B------:R-:W-:Y:S02]  /*61f0*/  UMOV UR4, UR5 ;  /* 0x0000000500047c82 */ /* 0x000fe40008000000 */
[----:B--2---:R-:W-:Y:S03]  /*6200*/  USHF.R.U32.HI UR5, URZ, UR12, UR4 ;  /* 0x0000000cff057299 */ /* 0x004fe60008011604 */
[----:B------:R-:W-:Y:S02]  /*6210*/  UMOV UR4, UR7 ;  /* 0x0000000700047c82 */ /* 0x000fe40008000000 */
[----:B------:R-:W-:Y:S02]  /*6220*/  USHF.R.U32.HI UR7, URZ, UR57, UR4 ;  /* 0x00000039ff077299 */ /* 0x000fe40008011604 */
[----:B------:R-:W-:Y:S02]  /*6230*/  USEL UR4, UR62, UR5, !UP0 ;  /* 0x000000053e047287 */ /* 0x000fe4000c000000 */
[----:B------:R-:W-:Y:S01]  /*6240*/  USEL UR7, UR63, UR7, !UP1 ;  /* 0x000000073f077287 */ /* 0x000fe2000c800000 */
[----:B------:R-:W-:Y:S01]  /*6250*/  UMOV UR5, UR9 ;  /* 0x0000000900057c82 */ /* 0x000fe20008000000 */
[----:B------:R-:W-:Y:S02]  /*6260*/  UIMAD.WIDE.U32 UR8, UR4, UR40, URZ ;  /* 0x00000028040872a5 */ /* 0x000fe4000f8e00ff */
[----:B------:R-:W-:Y:S03]  /*6270*/  USHF.R.U32.HI UR6, URZ, UR12, UR5 ;  /* 0x0000000cff067299 */ /* 0x000fe60008011605 */
[----:B------:R-:W-:Y:S01]  /*6280*/  UMOV UR5, UR11 ;  /* 0x0000000b00057c82 */ /* 0x000fe20008000000 */
[----:B------:R-:W-:Y:S02]  /*6290*/  UIMAD.WIDE.U32 UR10, UR7, UR40, URZ ;  /* 0x00000028070a72a5 */ /* 0x000fe4000f8e00ff */
[----:B------:R-:W-:Y:S02]  /*62a0*/  USHF.R.U32.HI UR12, URZ, UR57, UR5 ;  /* 0x00000039ff0c7299 */ /* 0x000fe40008011605 */
[----:B------:R-:W-:Y:S01]  /*62b0*/  USEL UR6, UR37, UR6, !UP0 ;  /* 0x0000000625067287 */ /* 0x000fe2000c000000 */
[----:B------:R-:W-:Y:S02]  /*62c0*/  UMOV UR5, UR9 ;  /* 0x0000000900057c82 */ /* 0x000fe40008000000 */
[----:B------:R-:W-:Y:S01]  /*62d0*/  UMOV UR10, UR11 ;  /* 0x0000000b000a7c82 */ /* 0x000fe20008000000 */
[----:B------:R-:W-:Y:S02]  /*62e0*/  @UP2 USHF.R.U32.HI UR4, URZ, UR41, UR5 ;  /* 0x00000029ff042299 */ /* 0x000fe40008011605 */
[----:B------:R-:W-:Y:S02]  /*62f0*/  @UP2 USHF.R.U32.HI UR7, URZ, UR41, UR10 ;  /* 0x00000029ff072299 */ /* 0x000fe4000801160a */
[----:B------:R-:W-:Y:S02]  /*6300*/  UIMAD UR4, UR45, UR4, URZ ;  /* 0x000000042d0472a4 */ /* 0x000fe4000f8e02ff */
        /* <DEDUP_REMOVED lines=8> */
[----:B------:R-:W-:Y:S02]  /*6390*/  USEL UR11, UR6, UR4, !UP2 ;  /* 0x00000004060b7287 */ /* 0x000fe4000d000000 */
[----:B------:R-:W-:Y:S02]  /*63a0*/  UIADD3 UR8, UPT, UPT, -UR5, URZ, URZ ;  /* 0x000000ff05087290 */ /* 0x000fe4000fffe1ff */
[----:B------:R-:W-:Y:S01]  /*63b0*/  UIADD3 UR10, UPT, UPT, -UR11, URZ, URZ ;  /* 0x000000ff0b0a7290 */ /* 0x000fe2000fffe1ff */
[----:B------:R-:W-:Y:S01]  /*63c0*/  @!UP0 UMOV UR4, UR9 ;  /* 0x0000000900048c82 */ /* 0x000fe20008000000 */
[----:B------:R-:W-:Y:S02]  /*63d0*/  UIADD3 UR9, UPT, UPT, -UR6, URZ, URZ ;  /* 0x000000ff06097290 */ /* 0x000fe4000fffe1ff */
[----:B------:R-:W-:Y:S02]  /*63e0*/  @!UP0 USHF.R.U32.HI UR4, URZ, UR41, UR4 ;  /* 0x00000029ff048299 */ /* 0x000fe40008011604 */
[----:B------:R-:W-:Y:S02]  /*63f0*/  UIMAD UR10, UR45, UR10, UR6 ;  /* 0x0000000a2d0a72a4 */ /* 0x000fe4000f8e0206 */
[----:B------:R-:W-:Y:S04]  /*6400*/  @!UP0 USEL UR4, UR5, UR4, !UP2 ;  /* 0x0000000405048287 */ /* 0x000fe8000d000000 */
[----:B------:R-:W-:Y:S02]  /*6410*/  @!UP0 UIMAD UR10, UR7, UR10, UR4 ;  /* 0x0000000a070a82a4 */ /* 0x000fe4000f8e0204 */
[----:B------:R-:W-:Y:S02]  /*6420*/  @!UP0 UIADD3 UR11, UPT, UPT, UR11, -UR4, URZ ;  /* 0x800000040b0b8290 */ /* 0x000fe4000fffe0ff */
[----:B------:R-:W-:Y:S02]  /*6430*/  UIMAD UR7, UR42, UR8, UR38 ;  /* 0x000000082a0772a4 */ /* 0x000fe4000f8e0226 */
[----:B------:R-:W-:Y:S02]  /*6440*/  @!UP0 UIMAD UR6, UR11, UR45, UR5 ;  /* 0x0000002d0b0682a4 */ /* 0x000fe4000f8e0205 */
[----:B------:R-:W-:Y:S01]  /*6450*/  UIMAD UR4, UR58, UR9, UR37 ;  /* 0x000000093a0472a4 */ /* 0x000fe2000f8e0225 */
[----:B------:R-:W-:Y:S02]  /*6460*/  @!UP0 UMOV UR5, UR10 ;  /* 0x0000000a00058c82 */ /* 0x000fe40008000000 */
[----:B------:R-:W-:Y:S02]  /*6470*/  UIMAD UR38, UR5, UR42, UR7 ;  /* 0x0000002a052672a4 */ /* 0x000fe4000f8e0207 */
[----:B------:R-:W-:Y:S11]  /*6480*/  UIMAD UR37, UR6, UR58, UR4 ;  /* 0x0000003a062572a4 */ /* 0x000ff6000f8e0204 */
[----:B------:R-:W-:Y:S01]  /*6490*/  @!UPT UIADD3 URZ, UPT, UPT, URZ, URZ, URZ ;  /* 0x000000fffffff290 */ /* 0x000fe2000fffe0ff */
.L_x_105:
[----:B-1----:R-:W-:Y:S01]  /*64a0*/  UISETP.NE.AND UP0, UPT, UR39, 0x1, UPT ;  /* 0x000000012700788c */ /* 0x002fe2000bf05270 */
[----:B------:R-:W-:Y:S01]  /*64b0*/  LOP3.LUT P0, RZ, R91, 0x3f0, RZ, 0xc0, !PT ;  /* 0x000003f05bff7812 */ /* 0x000fe2000780c0ff */
[----:B------:R-:W-:Y:S01]  /*64c0*/  USHF.L.U32 UR50, UR16, 0x7, URZ ;  /* 0x0000000710327899 */ /* 0x000fe200080006ff */
[----:B------:R-:W-:Y:S01]  /*64d0*/  BSSY.RECONVERGENT B6, `(.L_x_106) ;  /* 0x0000034000067945 */ /* 0x000fe20003800200 */
[----:B------:R-:W-:Y:S01]  /*64e0*/  USHF.L.U32 UR49, UR20, 0x8, URZ ;  /* 0x0000000814317899 */ /* 0x000fe200080006ff */
[----:B------:R-:W-:Y:S06]  /*64f0*/  IADD3 R93, PT, PT, R93, 0x1, RZ ;  /* 0x000000015d5d7810 */ /* 0x000fec0007ffe0ff */
[----:B------:R-:W1:Y:S01]  /*6500*/  @!UP0 LDCU.128 UR12, c[0x0][0xb10] ;  /* 0x00016200ff0c87ac */ /* 0x000e620008000c00 */
[----:B------:R-:W2:Y:S01]  /*6510*/  @!UP0 LDCU UR5, c[0x0][0xb0c] ;  /* 0x00016180ff0587ac */ /* 0x000ea20008000800 */
[----:B------:R-:W4:Y:S01]  /*6520*/  @!UP0 LDCU UR10, c[0x0][0xb20] ;  /* 0x00016400ff0a87ac */ /* 0x000f220008000800 */
[----:B-1----:R-:W-:Y:S02]  /*6530*/  UIMAD.WIDE.U32 UR8, UR38, UR12, URZ ;  /* 0x0000000c260872a5 */ /* 0x002fe4000f8e00ff */
[----:B------:R-:W-:Y:S02]  /*6540*/  UIMAD.WIDE.U32 UR6, UR37, UR15, URZ ;  /* 0x0000000f250672a5 */ /* 0x000fe4000f8e00ff */
[----:B------:R-:W-:Y:S03]  /*6550*/  @!UP0 UISETP.NE.AND UP1, UPT, UR14, 0x1, UPT ;  /* 0x000000010e00888c */ /* 0x000fe6000bf25270 */
[----:B------:R-:W-:Y:S01]  /*6560*/  @!UP0 UMOV UR4, UR9 ;  /* 0x0000000900048c82 */ /* 0x000fe20008000000 */
[----:B--2---:R-:W-:Y:S02]  /*6570*/  @!UP0 UISETP.NE.AND UP2, UPT, UR5, 0x1, UPT ;  /* 0x000000010500888c */ /* 0x004fe4000bf45270 */
[----:B------:R-:W-:Y:S01]  /*6580*/  @!UP0 USHF.R.U32.HI UR4, URZ, UR13, UR4 ;  /* 0x0000000dff048299 */ /* 0x000fe20008011604 */
[----:B------:R-:W-:Y:S02]  /*6590*/  @!UP0 UMOV UR6, UR7 ;  /* 0x0000000700068c82 */ /* 0x000fe40008000000 */
[----:B----4-:R-:W-:Y:S02]  /*65a0*/  @!UP0 USHF.R.U32.HI UR6, URZ, UR10, UR6 ;  /* 0x0000000aff068299 */ /* 0x010fe40008011606 */
[----:B------:R-:W-:Y:S02]  /*65b0*/  @!UP0 USEL UR7, UR38, UR4, !UP2 ;  /* 0x0000000426078287 */ /* 0x000fe4000d000000 */
[----:B------:R-:W-:Y:S04]  /*65c0*/  @!UP0 USEL UR6, UR37, UR6, !UP1 ;  /* 0x0000000625068287 */ /* 0x000fe8000c800000 */
[----:B------:R-:W-:Y:S02]  /*65d0*/  @!UP0 UIADD3 UR4, UPT, UPT, -UR7, UR6, URZ ;  /* 0x0000000607048290 */ /* 0x000fe4000fffe1ff */
[----:B------:R-:W-:Y:S02]  /*65e0*/  @!UP0 UIADD3 UR6, UPT, UPT, UR7, -UR6, URZ ;  /* 0x8000000607068290 */ /* 0x000fe4000fffe0ff */
[----:B------:R-:W-:Y:S02]  /*65f0*/  @!UP0 UIMAD UR38, UR4, UR5, UR38 ;  /* 0x00000005042682a4 */ /* 0x000fe4000f8e0226 */
[----:B------:R-:W-:Y:S01]  /*6600*/  @!UP0 UIMAD UR37, UR6, UR14, UR37 ;  /* 0x0000000e062582a4 */ /* 0x000fe2000f8e0225 */
[----:B------:R-:W-:Y:S11]  /*6610*/  @!P0 BRA `(.L_x_107) ;  /* 0x00000000007c8947 */ /* 0x000ff60003800000 */
[----:B------:R-:W1:Y:S01]  /*6620*/  LDCU.64 UR8, c[0x4][0x80] ;  /* 0x01001000ff0877ac */ /* 0x000e620008000a00 */
[----:B------:R-:W-:Y:S01]  /*6630*/  MOV R2, 0x0 ;  /* 0x0000000000027802 */ /* 0x000fe20000000f00 */
[----:B------:R-:W-:Y:S02]  /*6640*/  HFMA2 R12, -RZ, RZ, 0, 5.9604644775390625e-08 ;  /* 0x00000001ff0c7431 */ /* 0x000fe400000001ff */
[----:B------:R-:W-:Y:S01]  /*6650*/  IMAD.MOV.U32 R8, RZ, RZ, 0x70 ;  /* 0x00000070ff087424 */ /* 0x000fe200078e00ff */
[----:B------:R2:W4:Y:S01]  /*6660*/  LDC.64 R14, c[0x4][R2] ;  /* 0x01000000020e7b82 */ /* 0x0005220000000a00 */
[----:B------:R-:W3:Y:S01]  /*6670*/  LDCU.64 UR6, c[0x4][0x88] ;  /* 0x01001100ff0677ac */ /* 0x000ee20008000a00 */
[----:B------:R-:W-:Y:S01]  /*6680*/  IMAD.MOV.U32 R13, RZ, RZ, RZ ;  /* 0x000000ffff0d7224 */ /* 0x000fe200078e00ff */
[----:B------:R-:W2:Y:S01]  /*6690*/  LDCU.64 UR4, c[0x4][0x8] ;  /* 0x01000100ff0477ac */ /* 0x000ea20008000a00 */
[----:B-1----:R-:W-:Y:S01]  /*66a0*/  MOV R5, UR9 ;  /* 0x0000000900057c02 */ /* 0x002fe20008000f00 */
[----:B------:R-:W-:Y:S01]  /*66b0*/  IMAD.U32 R4, RZ, RZ, UR8 ;  /* 0x00000008ff047e24 */ /* 0x000fe2000f8e00ff */
[----:B---3--:R-:W-:Y:S01]  /*66c0*/  MOV R7, UR7 ;  /* 0x0000000700077c02 */ /* 0x008fe20008000f00 */
[----:B------:R-:W-:Y:S01]  /*66d0*/  IMAD.U32 R6, RZ, RZ, UR6 ;  /* 0x00000006ff067e24 */ /* 0x000fe2000f8e00ff */
[----:B--2---:R-:W-:Y:S01]  /*66e0*/  MOV R11, UR5 ;  /* 0x00000005000b7c02 */ /* 0x004fe20008000f00 */
[----:B------:R-:W-:Y:S02]  /*66f0*/  IMAD.U32 R10, RZ, RZ, UR4 ;  /* 0x00000004ff0a7e24 */ /* 0x000fe4000f8e00ff */
[----:B------:R-:W-:Y:S07]  /*6700*/  LEPC R20, `(.L_x_108) ;  /* 0x000000001014794e */ /* 0x000fee0000000000 */
[----:B----45:R-:W-:Y:S05]  /*6710*/  CALL.ABS.NOINC R14 ;  /* 0x000000000e007343 */ /* 0x030fea0003c00000 */
.L_x_108:
[----:B------:R-:W1:Y:S01]  /*6720*/  LDCU.64 UR8, c[0x4][0x80] ;  /* 0x01001000ff0877ac */ /* 0x000e620008000a00 */
[----:B------:R-:W2:Y:S01]  /*6730*/  LDC.64 R2, c[0x4][R2] ;  /* 0x0100000002027b82 */ /* 0x000ea20000000a00 */
[----:B------:R-:W-:Y:S02]  /*6740*/  HFMA2 R12, -RZ, RZ, 0, 5.9604644775390625e-08 ;  /* 0x00000001ff0c7431 */ /* 0x000fe400000001ff */
[----:B------:R-:W-:Y:S02]  /*6750*/  IMAD.MOV.U32 R8, RZ, RZ, 0x70 ;  /* 0x00000070ff087424 */ /* 0x000fe400078e00ff */
[----:B------:R-:W-:Y:S01]  /*6760*/  IMAD.MOV.U32 R13, RZ, RZ, RZ ;  /* 0x000000ffff0d7224 */ /* 0x000fe200078e00ff */
[----:B------:R-:W3:Y:S01]  /*6770*/  LDCU.64 UR6, c[0x4][0x88] ;  /* 0x01001100ff0677ac */ /* 0x000ee20008000a00 */
[----:B------:R-:W4:Y:S01]  /*6780*/  LDCU.64 UR4, c[0x4][0x8] ;  /* 0x01000100ff0477ac */ /* 0x000f220008000a00 */
[----:B-1----:R-:W-:Y:S02]  /*6790*/  MOV R4, UR8 ;  /* 0x0000000800047c02 */ /* 0x002fe40008000f00 */
[----:B------:R-:W-:Y:S02]  /*67a0*/  MOV R5, UR9 ;  /* 0x0000000900057c02 */ /* 0x000fe40008000f00 */
[----:B---3--:R-:W-:Y:S01]  /*67b0*/  MOV R7, UR7 ;  /* 0x0000000700077c02 */ /* 0x008fe20008000f00 */
[----:B------:R-:W-:Y:S01]  /*67c0*/  IMAD.U32 R6, RZ, RZ, UR6 ;  /* 0x00000006ff067e24 */ /* 0x000fe2000f8e00ff */
[----:B----4-:R-:W-:Y:S01]  /*67d0*/  MOV R11, UR5 ;  /* 0x00000005000b7c02 */ /* 0x010fe20008000f00 */
[----:B------:R-:W-:Y:S02]  /*67e0*/  IMAD.U32 R10, RZ, RZ, UR4 ;  /* 0x00000004ff0a7e24 */ /* 0x000fe4000f8e00ff */
[----:B------:R-:W-:Y:S07]  /*67f0*/  LEPC R20, `(.L_x_107) ;  /* 0x000000001014794e */ /* 0x000fee0000000000 */
[----:B--2---:R-:W-:Y:S05]  /*6800*/  CALL.ABS.NOINC R2 ;  /* 0x0000000002007343 */ /* 0x004fea0003c00000 */
.L_x_107:
[----:B------:R-:W-:Y:S05]  /*6810*/  BSYNC.RECONVERGENT B6 ;  /* 0x0000000000067941 */ /* 0x000fea0003800200 */
.L_x_106:
[----:B------:R-:W-:Y:S02]  /*6820*/  ISETP.NE.U32.AND P0, PT, RZ, UR60, PT ;  /* 0x0000003cff007c0c */ /* 0x000fe4000bf05070 */
[C---:B------:R-:W-:Y:S02]  /*6830*/  ISETP.NE.U32.AND P1, PT, R84.reuse, RZ, PT ;  /* 0x000000ff5400720c */ /* 0x040fe40003f25070 */
[----:B------:R-:W-:Y:S02]  /*6840*/  ISETP.NE.U32.AND P4, PT, R84, RZ, PT ;  /* 0x000000ff5400720c */ /* 0x000fe40003f85070 */
[----:B------:R-:W-:Y:S02]  /*6850*/  ISETP.NE.AND.EX P0, PT, RZ, UR61, PT, P0 ;  /* 0x0000003dff007c0c */ /* 0x000fe4000bf05300 */
[C---:B------:R-:W-:Y:S02]  /*6860*/  ISETP.NE.AND.EX P1, PT, R85.reuse, RZ, PT, P1 ;  /* 0x000000ff5500720c */ /* 0x040fe40003f25310 */
[----:B------:R-:W-:Y:S02]  /*6870*/  ISETP.NE.AND.EX P4, PT, R85, RZ, P0, P4 ;  /* 0x000000ff5500720c */ /* 0x000fe40000785340 */
[----:B---3--:R-:W-:Y:S02]  /*6880*/  ISETP.NE.U32.AND P5, PT, R80, RZ, PT ;  /* 0x000000ff5000720c */ /* 0x008fe40003fa5070 */
[----:B------:R-:W-:Y:S02]  /*6890*/  ISETP.NE.U32.AND P3, PT, RZ, UR60, PT ;  /* 0x0000003cff007c0c */ /* 0x000fe4000bf65070 */
[----:B------:R-:W-:Y:S02]  /*68a0*/  PLOP3.LUT P2, PT, PT, PT, PT, 0x8, 0x80 ;  /* 0x000000000080781c */ /* 0x000fe40003f4e170 */
[----:B------:R-:W-:Y:S02]  /*68b0*/  ISETP.NE.AND.EX P5, PT, R81, RZ, PT, P5 ;  /* 0x000000ff5100720c */ /* 0x000fe40003fa5350 */
[----:B------:R-:W-:Y:S03]  /*68c0*/  ISETP.NE.AND.EX P3, PT, RZ, UR61, PT, P3 ;  /* 0x0000003dff007c0c */ /* 0x000fe6000bf65330 */
[----:B------:R-:W-:Y:S01]  /*68d0*/  @!P4 PLOP3.LUT P2, PT, P1, PT, PT, 0x80, 0x8 ;  /* 0x000000000008c81c */ /* 0x000fe20000f4f070 */
[----:B------:R-:W-:Y:S01]  /*68e0*/  @!UPT UIADD3 URZ, UPT, UPT, URZ, URZ, URZ ;  /* 0x000000fffffff290 */ /* 0x000fe2000fffe0ff */
[----:B------:R-:W-:Y:S11]  /*68f0*/  @!P1 BRA `(.L_x_109) ;  /* 0x0000000000309947 */ /* 0x000ff60003800000 */
[----:B------:R-:W-:Y:S01]  /*6900*/  ISETP.NE.U32.AND P0, PT, R82, RZ, PT ;  /* 0x000000ff5200720c */ /* 0x000fe20003f05070 */
[----:B------:R-:W1:Y:S01]  /*6910*/  LDCU.64 UR4, c[0x0][0x358] ;  /* 0x00006b00ff0477ac */ /* 0x000e620008000a00 */
[----:B------:R-:W-:Y:S02]  /*6920*/  IMAD.MOV.U32 R87, RZ, RZ, 0x1 ;  /* 0x00000001ff577424 */ /* 0x000fe400078e00ff */
[----:B------:R-:W-:Y:S11]  /*6930*/  ISETP.NE.AND.EX P0, PT, R83, RZ, PT, P0 ;  /* 0x000000ff5300720c */ /* 0x000ff60003f05300 */
[----:B------:R-:W-:Y:S02]  /*6940*/  @!UPT UIADD3 URZ, UPT, UPT, URZ, URZ, URZ ;  /* 0x000000fffffff290 */ /* 0x000fe4000fffe0ff */
[----:B------:R-:W2:Y:S01]  /*6950*/  @P0 LDC.64 R2, c[0x0][0x888] ;  /* 0x00022200ff020b82 */ /* 0x000ea20000000a00 */
[----:B------:R-:W-:Y:S04]  /*6960*/  @P0 IMAD R0, R84, UR36, RZ ;  /* 0x0000002454000c24 */ /* 0x000fe8000f8e02ff */
[----:B--2---:R-:W-:Y:S04]  /*6970*/  @P0 IMAD.WIDE R2, R0, 0x4, R2 ;  /* 0x0000000400020825 */ /* 0x004fe800078e0202 */
[----:B------:R-:W-:Y:S01]  /*6980*/  HFMA2 R0, -RZ, RZ, 0, 5.9604644775390625e-08 ;  /* 0x00000001ff007431 */ /* 0x000fe200000001ff */
[----:B-1---5:R1:W5:Y:S04]  /*6990*/  @P0 LDG.E R45, desc[UR4][R2.64] ;  /* 0x00000004022d0981 */ /* 0x022368000c1e1900 */
[----:B------:R-:W-:Y:S01]  /*69a0*/  @!P0 PRMT R87, R0, 0x7610, R87 ;  /* 0x0000761000578816 */ /* 0x000fe20000000057 */
[----:B-1----:R-:W2:Y:S06]  /*69b0*/  @!P0 LDC R45, c[0x0][0x880] ;  /* 0x00022000ff2d8b82 */ /* 0x002eac0000000800 */
.L_x_109:
[----:B------:R-:W-:Y:S05]  /*69c0*/  @!P5 BRA `(.L_x_110) ;  /* 0x000000000024d947 */ /* 0x000fea0003800000 */
[----:B------:R-:W-:Y:S01]  /*69d0*/  ISETP.NE.U32.AND P0, PT, R46, RZ, PT ;  /* 0x000000ff2e00720c */ /* 0x000fe20003f05070 */
[----:B------:R-:W1:Y:S03]  /*69e0*/  LDCU.64 UR4, c[0x0][0x358] ;  /* 0x00006b00ff0477ac */ /* 0x000e660008000a00 */
[----:B------:R-:W-:Y:S11]  /*69f0*/  ISETP.NE.AND.EX P0, PT, R47, RZ, PT, P0 ;  /* 0x000000ff2f00720c */ /* 0x000ff60003f05300 */
[----:B------:R-:W-:Y:S02]  /*6a00*/  @!UPT UIADD3 URZ, UPT, UPT, URZ, URZ, URZ ;  /* 0x000000fffffff290 */ /* 0x000fe4000fffe0ff */
[----:B------:R-:W3:Y:S01]  /*6a10*/  @P0 LDC.64 R2, c[0x0][0x8a8] ;  /* 0x00022a00ff020b82 */ /* 0x000ee20000000a00 */
[----:B------:R-:W-:Y:S04]  /*6a20*/  @P0 IMAD R0, R80, UR36, RZ ;  /* 0x0000002450000c24 */ /* 0x000fe8000f8e02ff */
[----:B---3--:R-:W-:Y:S05]  /*6a30*/  @P0 IMAD.WIDE R2, R0, 0x4, R2 ;  /* 0x0000000400020825 */ /* 0x008fea00078e0202 */
[----:B-1---5:R1:W5:Y:S02]  /*6a40*/  @P0 LDG.E R38, desc[UR4][R2.64] ;  /* 0x0000000402260981 */ /* 0x022364000c1e1900 */
[----:B-1----:R-:W3:Y:S02]  /*6a50*/  @!P0 LDC R38, c[0x0][0x8a0] ;  /* 0x00022800ff268b82 */ /* 0x002ee40000000800 */
.L_x_110:
[----:B--2--5:R-:W-:Y:S01]  /*6a60*/  FSETP.NEU.AND P0, PT, R45, RZ, PT ;  /* 0x000000ff2d00720b */ /* 0x024fe20003f0d000 */
[----:B------:R-:W-:Y:S01]  /*6a70*/  IMAD.SHL.U32 R109, R44, 0x4, RZ ;  /* 0x000000042c6d7824 */ /* 0x000fe200078e00ff */
[----:B------:R-:W-:Y:S01]  /*6a80*/  SEL R3, RZ, 0xffffffff, P3 ;  /* 0xffffffffff037807 */ /* 0x000fe20001800000 */
[----:B------:R-:W-:Y:S01]  /*6a90*/  IMAD.SHL.U32 R112, R101, 0x10, RZ ;  /* 0x0000001065707824 */ /* 0x000fe200078e00ff */
[----:B------:R-:W-:Y:S01]  /*6aa0*/  @!P4 LOP3.LUT P3, RZ, R87, 0xff, RZ, 0xc0, !PT ;  /* 0x000000ff57ffc812 */ /* 0x000fe2000786c0ff */
[----:B------:R-:W-:Y:S01]  /*6ab0*/  VIADD R108, R109, UR43 ;  /* 0x0000002b6d6c7c36 */ /* 0x000fe20008000000 */
[----:B------:R-:W-:Y:S01]  /*6ac0*/  @!P4 SEL R0, RZ, 0xffffffff, P0 ;  /* 0xffffffffff00c807 */ /* 0x000fe20000000000 */
[----:B------:R-:W-:Y:S01]  /*6ad0*/  IMAD.MOV.U32 R114, RZ, RZ, -0x10 ;  /* 0xfffffff0ff727424 */ /* 0x000fe200078e00ff */
[----:B------:R-:W-:Y:S01]  /*6ae0*/  LEA R110, R36, UR43, 0x3 ;  /* 0x0000002b246e7c11 */ /* 0x000fe2000f8e18ff */
[----:B------:R-:W-:Y:S01]  /*6af0*/  IMAD.SHL.U32 R113, R102, 0x10, RZ ;  /* 0x0000001066717824 */ /* 0x000fe200078e00ff */
[----:B------:R-:W-:Y:S01]  /*6b00*/  @P2 SEL R0, R3, R0, !P3 ;  /* 0x0000000003002207 */ /* 0x000fe20005800000 */
[C---:B------:R-:W-:Y:S01]  /*6b10*/  IMAD.IADD R97, R108.reuse, 0x1, R112 ;  /* 0x000000016c617824 */ /* 0x040fe200078e0270 */
[----:B------:R-:W-:Y:S01]  /*6b20*/  SEL R2, RZ, 0xffffffff, P0 ;  /* 0xffffffffff027807 */ /* 0x000fe20000000000 */
[----:B------:R-:W-:Y:S01]  /*6b30*/  IMAD.IADD R107, R108, 0x1, R113 ;  /* 0x000000016c6b7824 */ /* 0x000fe200078e0271 */
[----:B------:R-:W-:Y:S01]  /*6b40*/  @!P4 LOP3.LUT R0, R0, 0x1, RZ, 0xc0, !PT ;  /* 0x000000010000c812 */ /* 0x000fe200078ec0ff */
[----:B------:R-:W-:Y:S01]  /*6b50*/  IMAD.IADD R95, R113, 0x1, R97 ;  /* 0x00000001715f7824 */ /* 0x000fe200078e0261 */
[----:B------:R-:W-:Y:S01]  /*6b60*/  BSSY B1, `(.L_x_111) ;  /* 0x0000049000017945 */ /* 0x000fe20003800000 */
[----:B------:R-:W-:Y:S01]  /*6b70*/  IMAD.MOV.U32 R115, RZ, RZ, 0x1 ;  /* 0x00000001ff737424 */ /* 0x000fe200078e00ff */
[----:B------:R-:W-:Y:S01]  /*6b80*/  ISETP.NE.U32.OR P5, PT, R0, 0x1, P4 ;  /* 0x000000010000780c */ /* 0x000fe200027a5470 */
[----:B------:R-:W-:Y:S01]  /*6b90*/  IMAD R39, R36, 0x100, R37 ;  /* 0x0000010024277824 */ /* 0x000fe200078e0225 */
[----:B------:R-:W-:Y:S01]  /*6ba0*/  LOP3.LUT P4, R92, R87, 0xff, RZ, 0xc0, !PT ;  /* 0x000000ff575c7812 */ /* 0x000fe2000788c0ff */
[----:B------:R-:W-:Y:S01]  /*6bb0*/  IMAD.MOV.U32 R111, RZ, RZ, RZ ;  /* 0x000000ffff6f7224 */ /* 0x000fe200078e00ff */
[----:B------:R-:W-:Y:S02]  /*6bc0*/  P2R R106, PR, RZ, 0x20 ;  /* 0x00000020ff6a7803 */ /* 0x000fe40000000000 */
[----:B------:R-:W-:Y:S02]  /*6bd0*/  CS2R R78, SRZ ;  /* 0x00000000004e7805 */ /* 0x000fe4000001ff00 */
[----:B------:R-:W-:Y:S02]  /*6be0*/  @P1 SEL R2, R3, R2, !P4 ;  /* 0x0000000203021207 */ /* 0x000fe40006000000 */
[----:B------:R-:W-:Y:S02]  /*6bf0*/  CS2R R76, SRZ ;  /* 0x00000000004c7805 */ /* 0x000fe4000001ff00 */
[----:B------:R-:W-:Y:S02]  /*6c00*/  CS2R R74, SRZ ;  /* 0x00000000004a7805 */ /* 0x000fe4000001ff00 */
[----:B------:R-:W-:Y:S02]  /*6c10*/  CS2R R72, SRZ ;  /* 0x0000000000487805 */ /* 0x000fe4000001ff00 */
[----:B------:R-:W-:Y:S02]  /*6c20*/  LOP3.LUT R2, R2, 0x1, RZ, 0xc0, !PT ;  /* 0x0000000102027812 */ /* 0x000fe400078ec0ff */
[----:B------:R-:W-:Y:S02]  /*6c30*/  CS2R R70, SRZ ;  /* 0x0000000000467805 */ /* 0x000fe4000001ff00 */
[----:B------:R-:W-:Y:S02]  /*6c40*/  CS2R R68, SRZ ;  /* 0x0000000000447805 */ /* 0x000fe4000001ff00 */
[----:B------:R-:W-:Y:S02]  /*6c50*/  @P5 SHF.L.U32 R0, RZ, 0x1f, RZ ;  /* 0x0000001fff005819 */ /* 0x000fe400000006ff */
[----:B------:R-:W-:Y:S02]  /*6c60*/  CS2R R66, SRZ ;  /* 0x0000000000427805 */ /* 0x000fe4000001ff00 */
[----:B------:R-:W-:Y:S02]  /*6c70*/  ISETP.NE.U32.AND P0, PT, R2, 0x1, PT ;  /* 0x000000010200780c */ /* 0x000fe40003f05070 */
[----:B------:R-:W-:Y:S01]  /*6c80*/  CS2R R64, SRZ ;  /* 0x0000000000407805 */ /* 0x000fe2000001ff00 */
[----:B------:R1:W2:Y:S01]  /*6c90*/  @P5 SYNCS.PHASECHK.TRANS64.TRYWAIT P3, [UR43+0x50], R0 ;  /* 0x00005000ff0055a7 */ /* 0x0002a2000806112b */
[----:B------:R-:W-:Y:S02]  /*6ca0*/  CS2R R62, SRZ ;  /* 0x00000000003e7805 */ /* 0x000fe4000001ff00 */
[----:B------:R-:W-:Y:S02]  /*6cb0*/  P2R R116, PR, RZ, 0x1 ;  /* 0x00000001ff747803 */ /* 0x000fe40000000000 */
[----:B------:R-:W-:Y:S02]  /*6cc0*/  CS2R R60, SRZ ;  /* 0x00000000003c7805 */ /* 0x000fe4000001ff00 */
[----:B------:R-:W-:Y:S02]  /*6cd0*/  ISETP.NE.U32.AND P0, PT, R86, 0x1, PT ;  /* 0x000000015600780c */ /* 0x000fe40003f05070 */
[----:B------:R-:W-:Y:S02]  /*6ce0*/  CS2R R58, SRZ ;  /* 0x00000000003a7805 */ /* 0x000fe4000001ff00 */
[----:B------:R-:W-:Y:S02]  /*6cf0*/  CS2R R56, SRZ ;  /* 0x0000000000387805 */ /* 0x000fe4000001ff00 */
[----:B------:R-:W-:Y:S02]  /*6d00*/  CS2R R54, SRZ ;  /* 0x0000000000367805 */ /* 0x000fe4000001ff00 */
[----:B------:R-:W-:Y:S02]  /*6d10*/  SEL R114, R114, 0x10, !P0 ;  /* 0x0000001072727807 */ /* 0x000fe40004000000 */
[----:B------:R-:W-:Y:S02]  /*6d20*/  CS2R R52, SRZ ;  /* 0x0000000000347805 */ /* 0x000fe4000001ff00 */
[----:B------:R-:W-:Y:S02]  /*6d30*/  CS2R R50, SRZ ;  /* 0x0000000000327805 */ /* 0x000fe4000001ff00 */
[----:B------:R-:W-:Y:S01]  /*6d40*/  CS2R R48, SRZ ;  /* 0x0000000000307805 */ /* 0x000fe2000001ff00 */
[----:B------:R-:W-:Y:S02]  /*6d50*/  IMAD.IADD R108, R108, 0x1, R114 ;  /* 0x000000016c6c7824 */ /* 0x000fe400078e0272 */
[C---:B------:R-:W-:Y:S02]  /*6d60*/  IMAD.IADD R98, R114.reuse, 0x1, R107 ;  /* 0x0000000172627824 */ /* 0x040fe400078e026b */
[C---:B------:R-:W-:Y:S02]  /*6d70*/  IMAD.IADD R96, R114.reuse, 0x1, R97 ;  /* 0x0000000172607824 */ /* 0x040fe400078e0261 */
[----:B------:R-:W-:Y:S01]  /*6d80*/  IMAD.IADD R94, R114, 0x1, R95 ;  /* 0x00000001725e7824 */ /* 0x000fe200078e025f */
[----:B-1----:R-:W-:Y:S04]  /*6d90*/  SHF.L.U32 R0, R100, 0x1f, RZ ;  /* 0x0000001f64007819 */ /* 0x002fe800000006ff */
[----:B------:R1:W4:Y:S01]  /*6da0*/  SYNCS.PHASECHK.TRANS64.TRYWAIT P2, [R110+URZ+0xc0], R0 ;  /* 0x0000c0006e0075a7 */ /* 0x00032200080411ff */
[----:B--2---:R-:W-:Y:S01]  /*6db0*/  @P5 SEL R115, RZ, 0x1, !P3 ;  /* 0x00000001ff735807 */ /* 0x004fe20005800000 */
[----:B-1----:R-:W-:Y:S06]  /*6dc0*/  @!P5 BRA `(.L_x_112) ;  /* 0x000000000088d947 */ /* 0x002fec0003800000 */
[----:B------:R-:W-:Y:S01]  /*6dd0*/  IMAD.MOV.U32 R78, RZ, RZ, RZ ;  /* 0x000000ffff4e7224 */ /* 0x000fe200078e00ff */
[----:B------:R-:W-:Y:S01]  /*6de0*/  ISETP.NE.AND P0, PT, R115, RZ, PT ;  /* 0x000000ff7300720c */ /* 0x000fe20003f05270 */
[----:B------:R-:W-:Y:S01]  /*6df0*/  BSSY B0, `(.L_x_113) ;  /* 0x0000014000007945 */ /* 0x000fe20003800000 */
[----:B------:R-:W-:Y:S02]  /*6e00*/  CS2R R50, SRZ ;  /* 0x0000000000327805 */ /* 0x000fe4000001ff00 */
        /* <DEDUP_REMOVED lines=13> */
[----:B------:R-:W-:Y:S01]  /*6ee0*/  CS2R R76, SRZ ;  /* 0x00000000004c7805 */ /* 0x000fe2000001ff00 */
[----:B------:R-:W-:Y:S06]  /*6ef0*/  @P0 BRA `(.L_x_114) ;  /* 0x00000000000c0947 */ /* 0x000fec0003800000 */
[----:B------:R-:W-:Y:S04]  /*6f00*/  SHF.L.U32 R3, RZ, 0x1f, RZ ;  /* 0x0000001fff037819 */ /* 0x000fe800000006ff */
[----:B------:R-:W1:Y:S02]  /*6f10*/  SYNCS.PHASECHK.TRANS64.TRYWAIT P0, [UR43+0x50], R3 ;  /* 0x00005003ff0075a7 */ /* 0x000e64000800112b */
[----:B-1----:R-:W-:Y:S05]  /*6f20*/  @!P0 BRA `(.L_x_115) ;  /* 0x00000060002c8947 */ /* 0x002fea0003800000 */
.L_x_114:
[----:B------:R-:W-:Y:S05]  /*6f30*/  BSYNC B0 ;  /* 0x0000000000007941 */ /* 0x000fea0003800000 */
.L_x_113:
[----:B------:R-:W-:Y:S01]  /*6f40*/  ISETP.NE.AND P0, PT, R116, RZ, PT ;  /* 0x000000ff7400720c */ /* 0x000fe20003f05270 */
[----:B------:R-:W-:Y:S11]  /*6f50*/  HFMA2 R111, -RZ, RZ, 0, 5.9604644775390625e-08 ;  /* 0x00000001ff6f7431 */ /* 0x000ff600000001ff */
[----:B------:R-:W-:Y:S01]  /*6f60*/  @!UPT UIADD3 URZ, UPT, UPT, URZ, URZ, URZ ;  /* 0x000000fffffff290 */ /* 0x000fe2000fffe0ff */
[----:B------:R2:W1:Y:S04]  /*6f70*/  @P0 LDS.128 R48, [R109+UR43+0x400] ;  /* 0x0004002b6d300984 */ /* 0x0004680008000c00 */
[----:B------:R2:W1:Y:S04]  /*6f80*/  @P0 LDS.128 R52, [R108+0x400] ;  /* 0x000400006c340984 */ /* 0x0004680000000c00 */
[----:B------:R2:W1:Y:S04]  /*6f90*/  @P0 LDS.128 R56, [R107+0x400] ;  /* 0x000400006b380984 */ /* 0x0004680000000c00 */
[----:B------:R2:W1:Y:S04]  /*6fa0*/  @P0 LDS.128 R60, [R98+0x400] ;  /* 0x00040000623c0984 */ /* 0x0004680000000c00 */
[----:B------:R2:W1:Y:S04]  /*6fb0*/  @P0 LDS.128 R64, [R97+0x400] ;  /* 0x0004000061400984 */ /* 0x0004680000000c00 */
[----:B------:R2:W1:Y:S04]  /*6fc0*/  @P0 LDS.128 R68, [R96+0x400] ;  /* 0x0004000060440984 */ /* 0x0004680000000c00 */
[----:B------:R2:W1:Y:S04]  /*6fd0*/  @P0 LDS.128 R72, [R95+0x400] ;  /* 0x000400005f480984 */ /* 0x0004680000000c00 */
[----:B------:R2:W1:Y:S02]  /*6fe0*/  @P0 LDS.128 R76, [R94+0x400] ;  /* 0x000400005e4c0984 */ /* 0x0004640000000c00 */
.L_x_112:
[----:B------:R-:W-:Y:S05]  /*6ff0*/  BSYNC B1 ;  /* 0x0000000000017941 */ /* 0x000fea0003800000 */
.L_x_111:
[----:B-1----:R-:W-:Y:S04]  /*7000*/  SHF.R.U32.HI R2, RZ, 0x15, R39 ;  /* 0x00000015ff027819 */ /* 0x002fe80000011627 */
[----:B------:R-:W-:Y:S01]  /*7010*/  LOP3.LUT P0, RZ, R2, 0x3, R88, 0x48, !PT ;  /* 0x0000000302ff7812 */ /* 0x000fe20007804858 */
[----:B------:R-:W-:Y:S01]  /*7020*/  @!UPT UIADD3 URZ, UPT, UPT, URZ, URZ, URZ ;  /* 0x000000fffffff290 */ /* 0x000fe2000fffe0ff */
[----:B----4-:R-:W-:Y:S11]  /*7030*/  @P2 BRA `(.L_x_116) ;  /* 0x0000000000082947 */ /* 0x010ff60003800000 */
[----:B------:R-:W1:Y:S02]  /*7040*/  SYNCS.PHASECHK.TRANS64.TRYWAIT P1, [R110+URZ+0xc0], R0 ;  /* 0x0000c0006e0075a7 */ /* 0x000e6400080211ff */
[----:B-1----:R-:W-:Y:S05]  /*7050*/  @!P1 BRA `(.L_x_117) ;  /* 0x0000005c00f89947 */ /* 0x002fea0003800000 */
.L_x_116:
[----:B------:R-:W-:Y:S05]  /*7060*/  @!P0 BRA `(.L_x_118) ;  /* 0x0000000000408947 */ /* 0x000fea0003800000 */
[----:B------:R-:W4:Y:S01]  /*7070*/  LDCU.64 UR8, c[0x4][0x70] ;  /* 0x01000e00ff0877ac */ /* 0x000f220008000a00 */
[----:B------:R-:W-:Y:S01]  /*7080*/  MOV R3, 0x0 ;  /* 0x0000000000037802 */ /* 0x000fe20000000f00 */
[----:B------:R-:W-:Y:S02]  /*7090*/  HFMA2 R12, -RZ, RZ, 0, 5.9604644775390625e-08 ;  /* 0x00000001ff0c7431 */ /* 0x000fe400000001ff */
[----:B------:R-:W-:Y:S02]  /*70a0*/  IMAD.MOV.U32 R8, RZ, RZ, 0x192 ;  /* 0x00000192ff087424 */ /* 0x000fe400078e00ff */
[----:B------:R-:W-:Y:S01]  /*70b0*/  IMAD.MOV.U32 R13, RZ, RZ, RZ ;  /* 0x000000ffff0d7224 */ /* 0x000fe200078e00ff */
[----:B------:R-:W5:Y:S01]  /*70c0*/  LDCU.64 UR6, c[0x4][0x78] ;  /* 0x01000f00ff0677ac */ /* 0x000f620008000a00 */
[----:B------:R-:W1:Y:S01]  /*70d0*/  LDC.64 R2, c[0x4][R3] ;  /* 0x0100000003027b82 */ /* 0x000e620000000a00 */
[----:B------:R-:W2:Y:S01]  /*70e0*/  LDCU.64 UR4, c[0x4][0x10] ;  /* 0x01000200ff0477ac */ /* 0x000ea20008000a00 */
[----:B----4-:R-:W-:Y:S01]  /*70f0*/  MOV R5, UR9 ;  /* 0x0000000900057c02 */ /* 0x010fe20008000f00 */
[----:B------:R-:W-:Y:S01]  /*7100*/  IMAD.U32 R4, RZ, RZ, UR8 ;  /* 0x00000008ff047e24 */ /* 0x000fe2000f8e00ff */
[----:B-----5:R-:W-:Y:S01]  /*7110*/  MOV R7, UR7 ;  /* 0x0000000700077c02 */ /* 0x020fe20008000f00 */
[----:B------:R-:W-:Y:S01]  /*7120*/  IMAD.U32 R6, RZ, RZ, UR6 ;  /* 0x00000006ff067e24 */ /* 0x000fe2000f8e00ff */
[----:B--2---:R-:W-:Y:S01]  /*7130*/  MOV R11, UR5 ;  /* 0x00000005000b7c02 */ /* 0x004fe20008000f00 */
[----:B------:R-:W-:Y:S02]  /*7140*/  IMAD.U32 R10, RZ, RZ, UR4 ;  /* 0x00000004ff0a7e24 */ /* 0x000fe4000f8e00ff */
[----:B------:R-:W-:Y:S07]  /*7150*/  LEPC R20, `(.L_x_118) ;  /* 0x000000001014794e */ /* 0x000fee0000000000 */
[----:B-1-3--:R-:W-:Y:S05]  /*7160*/  CALL.ABS.NOINC R2 ;  /* 0x0000000002007343 */ /* 0x00afea0003c00000 */
.L_x_118:
[----:B------:R-:W-:Y:S05]  /*7170*/  WARPSYNC.ALL ;  /* 0x0000000000007948 */ /* 0x000fea0003800000 */
[----:B------:R-:W-:Y:S01]  /*7180*/  R2UR UR4, R39 ;  /* 0x00000000270472ca */ /* 0x000fe200000e0000 */
[----:B------:R-:W-:Y:S01]  /*7190*/  BSSY.RECONVERGENT B0, `(.L_x_119) ;  /* 0x000005d000007945 */ /* 0x000fe20003800200 */
[----:B------:R-:W-:Y:S11]  /*71a0*/  ISETP.NE.AND P0, PT, R103, RZ, PT ;  /* 0x000000ff6700720c */ /* 0x000ff60003f05270 */
[----:B------:R-:W1:Y:S02]  /*71b0*/  LDTM.x32 R4, tmem[UR4] ;  /* 0x00000004000479ee */ /* 0x000e6400082c0000 */
[C---:B-1-3--:R-:W-:Y:S01]  /*71c0*/  FMUL R0, R38.reuse, R4 ;  /* 0x0000000426007220 */ /* 0x04afe20000400000 */
[C---:B------:R-:W-:Y:S01]  /*71d0*/  FMUL R2, R38.reuse, R5 ;  /* 0x0000000526027220 */ /* 0x040fe20000400000 */
[C---:B------:R-:W-:Y:S01]  /*71e0*/  FMUL R3, R38.reuse, R6 ;  /* 0x0000000626037220 */ /* 0x040fe20000400000 */
[C---:B------:R-:W-:Y:S01]  /*71f0*/  FMUL R7, R38.reuse, R7 ;  /* 0x0000000726077220 */ /* 0x040fe20000400000 */
[C---:B------:R-:W-:Y:S01]  /*7200*/  FFMA R40, R45.reuse, R48, R0 ;  /* 0x000000302d287223 */ /* 0x040fe20000000000 */
[C---:B------:R-:W-:Y:S01]  /*7210*/  FFMA R41, R45.reuse, R49, R2 ;  /* 0x000000312d297223 */ /* 0x040fe20000000002 */
[C---:B------:R-:W-:Y:S01]  /*7220*/  FFMA R42, R45.reuse, R50, R3 ;  /* 0x000000322d2a7223 */ /* 0x040fe20000000003 */
[C---:B------:R-:W-:Y:S01]  /*7230*/  FFMA R43, R45.reuse, R51, R7 ;  /* 0x000000332d2b7223 */ /* 0x040fe20000000007 */
[C---:B------:R-:W-:Y:S01]  /*7240*/  FMUL R4, R38.reuse, R8 ;  /* 0x0000000826047220 */ /* 0x040fe20000400000 */
[C---:B------:R-:W-:Y:S01]  /*7250*/  FMUL R5, R38.reuse, R9 ;  /* 0x0000000926057220 */ /* 0x040fe20000400000 */
[C---:B------:R-:W-:Y:S01]  /*7260*/  FMUL R6, R38.reuse, R10 ;  /* 0x0000000a26067220 */ /* 0x040fe20000400000 */
[C---:B------:R-:W-:Y:S01]  /*7270*/  FMUL R11, R38.reuse, R11 ;  /* 0x0000000b260b7220 */ /* 0x040fe20000400000 */
[----:B------:R1:W-:Y:S01]  /*7280*/  STS.128 [R109+UR43+0x400], R40 ;  /* 0x000400286d007988 */ /* 0x0003e20008000c2b */
        /* <DEDUP_REMOVED lines=8> */
[----:B------:R1:W-:Y:S01]  /*7310*/  STS.128 [R108+0x400], R4 ;  /* 0x000400046c007388 */ /* 0x0003e20000000c00 */
        /* <DEDUP_REMOVED lines=19> */
[C---:B------:R-:W-:Y:S01]  /*7450*/  FMUL R20, R38.reuse, R24 ;  /* 0x0000001826147220 */ /* 0x040fe20000400000 */
        /* <DEDUP_REMOVED lines=9> */
[----:B------:R1:W-:Y:S01]  /*74f0*/  STS.128 [R97+0x400], R16 ;  /* 0x0004001061007388 */ /* 0x0003e20000000c00 */
        /* <DEDUP_REMOVED lines=13> */
[----:B------:R-:W-:Y:S01]  /*75d0*/  FMUL R0, R38, R35 ;  /* 0x0000002326007220 */ /* 0x000fe20000400000 */
[C---:B------:R-:W-:Y:S01]  /*75e0*/  FFMA R28, R45.reuse, R76, R28 ;  /* 0x0000004c2d1c7223 */ /* 0x040fe2000000001c */
[C---:B------:R-:W-:Y:S01]  /*75f0*/  FFMA R29, R45.reuse, R77, R29 ;  /* 0x0000004d2d1d7223 */ /* 0x040fe2000000001d */
[C---:B------:R-:W-:Y:S01]  /*7600*/  FFMA R30, R45.reuse, R78, R30 ;  /* 0x0000004e2d1e7223 */ /* 0x040fe2000000001e */
[----:B------:R1:W-:Y:S01]  /*7610*/  STS.128 [R95+0x400], R24 ;  /* 0x000400185f007388 */ /* 0x0003e20000000c00 */
[----:B------:R-:W-:Y:S05]  /*7620*/  FFMA R31, R45, R79, R0 ;  /* 0x0000004f2d1f7223 */ /* 0x000fea0000000000 */
[----:B------:R1:W-:Y:S01]  /*7630*/  STS.128 [R94+0x400], R28 ;  /* 0x0004001c5e007388 */ /* 0x0003e20000000c00 */
[----:B------:R-:W-:Y:S01]  /*7640*/  @!PT LDS RZ, [RZ] ;  /* 0x00000000fffff984 */ /* 0x000fe20000000800 */
[----:B------:R-:W-:Y:S01]  /*7650*/  @!PT LDS RZ, [RZ] ;  /* 0x00000000fffff984 */ /* 0x000fe20000000800 */
[----:B------:R-:W-:Y:S01]  /*7660*/  @!PT LDS RZ, [RZ] ;  /* 0x00000000fffff984 */ /* 0x000fe20000000800 */
[----:B------:R-:W-:Y:S01]  /*7670*/  @!PT LDS RZ, [RZ] ;  /* 0x00000000fffff984 */ /* 0x000fe20000000800 */
[----:B------:R3:W-:Y:S06]  /*7680*/  MEMBAR.ALL.CTA ;  /* 0x0000000000007992 */ /* 0x0007ec0000008000 */
[----:B---3--:R-:W3:Y:S02]  /*7690*/  FENCE.VIEW.ASYNC.S ;  /* 0x00000000000073c6 */ /* 0x008ee40000000000 */
[----:B---3--:R-:W-:Y:S06]  /*76a0*/  BAR.SYNC.DEFER_BLOCKING 0x1, 0x80 ;  /* 0x0042000000007b1d */ /* 0x008fec0000010000 */
[----:B------:R-:W-:Y:S05]  /*76b0*/  @P0 BRA `(.L_x_120) ;  /* 0x0000000000280947 */ /* 0x000fea0003800000 */
[----:B------:R-:W-:Y:S01]  /*76c0*/  UIADD3 UR4, UPT, UPT, UR43, 0x400, URZ ;  /* 0x000004002b047890 */ /* 0x000fe2000fffe0ff */
[----:B------:R-:W-:Y:S05]  /*76d0*/  UMOV UR51, UR36 ;  /* 0x0000002400337c82 */ /* 0x000fea0008000000 */
[----:B------:R-:W-:Y:S01]  /*76e0*/  MOV R91, UR4 ;  /* 0x00000004005b7c02 */ /* 0x000fe20008000f00 */
[----:B------:R-:W-:Y:S03]  /*76f0*/  UIADD3 UR4, UP0, UPT, UR54, 0x680, URZ ;  /* 0x0000068036047890 */ /* 0x000fe6000ff1e0ff */
[----:B------:R-:W-:Y:S01]  /*7700*/  R2UR UR48, R91 ;  /* 0x000000005b3072ca */ /* 0x000fe200000e0000 */
[----:B------:R-:W-:Y:S11]  /*7710*/  UIADD3.X UR5, UPT, UPT, URZ, UR55, URZ, UP0, !UPT ;  /* 0x00000037ff057290 */ /* 0x000ff600087fe4ff */
[----:B------:R-:W-:Y:S01]  /*7720*/  @!UPT UIADD3 URZ, UPT, UPT, URZ, URZ, URZ ;  /* 0x000000fffffff290 */ /* 0x000fe2000fffe0ff */
[----:B------:R3:W-:Y:S01]  /*7730*/  UTMASTG.3D [UR48], [UR4] ;  /* 0x00000030040073b5 */ /* 0x0007e20008010000 */
[----:B------:R0:W-:Y:S01]  /*7740*/  UTMACMDFLUSH ;  /* 0x00000000000079b7 */ /* 0x0001e20000000000 */
[----:B---3--:R-:W-:Y:S04]  /*7750*/  DEPBAR.LE SB0, 0x1 ;  /* 0x000080400000791a */ /* 0x008fe80000000000 */
.L_x_120:
[----:B------:R-:W-:Y:S05]  /*7760*/  BSYNC.RECONVERGENT B0 ;  /* 0x0000000000007941 */ /* 0x000fea0003800200 */
.L_x_119:
[----:B------:R-:W-:Y:S01]  /*7770*/  BAR.SYNC.DEFER_BLOCKING 0x1, 0x80 ;  /* 0x0042000000007b1d */ /* 0x000fe20000010000 */
[----:B------:R-:W-:Y:S01]  /*7780*/  ISETP.NE.AND P1, PT, R106, RZ, PT ;  /* 0x000000ff6a00720c */ /* 0x000fe20003f25270 */
[----:B------:R-:W-:Y:S01]  /*7790*/  UISETP.NE.AND UP0, UPT, UR53, URZ, UPT ;  /* 0x000000ff3500728c */ /* 0x000fe2000bf05270 */
[----:B------:R-:W-:Y:S11]  /*77a0*/  LEA R2, R111, UR43, 0x3 ;  /* 0x0000002b6f027c11 */ /* 0x000ff6000f8e18ff */
[----:B------:R-:W-:Y:S01]  /*77b0*/  @P1 SHF.L.U32 R3, RZ, 0x1f, RZ ;  /* 0x0000001fff031819 */ /* 0x000fe200000006ff */
[----:B------:R-:W-:Y:S06]  /*77c0*/  BRA.U !UP0, `(.L_x_121) ;  /* 0x0000000108247547 */ /* 0x000fec000b800000 */
[----:B-1----:R-:W-:Y:S01]  /*77d0*/  IMAD.U32 R4, RZ, RZ, UR47 ;  /* 0x0000002fff047e24 */ /* 0x002fe2000f8e00ff */
[----:B------:R-:W-:Y:S01]  /*77e0*/  MOV R0, UR52 ;  /* 0x0000003400007c02 */ /* 0x000fe20008000f00 */
[----:B------:R-:W-:Y:S03]  /*77f0*/  UIADD3 UR4, UPT, UPT, UR47, 0x1, URZ ;  /* 0x000000012f047890 */ /* 0x000fe6000fffe0ff */
[----:B------:R-:W-:Y:S01]  /*7800*/  @P1 LEA R4, R4, UR43, 0x3 ;  /* 0x0000002b04041c11 */ /* 0x000fe2000f8e18ff */
[----:B------:R-:W-:Y:S04]  /*7810*/  UISETP.NE.AND UP0, UPT, UR4, 0x4, UPT ;  /* 0x000000040400788c */ /* 0x000fe8000bf05270 */
[----:B------:R-:W-:Y:S01]  /*7820*/  @P1 VIADD R4, R4, 0x70 ;  /* 0x0000007004041836 */ /* 0x000fe20000000000 */
[----:B------:R-:W-:Y:S04]  /*7830*/  USEL UR47, UR4, URZ, UP0 ;  /* 0x000000ff042f7287 */ /* 0x000fe80008000000 */
[----:B------:R-:W-:Y:S04]  /*7840*/  @P1 PRMT R0, R0, 0x654, R4 ;  /* 0x0000065400001816 */ /* 0x000fe80000000004 */
[----:B------:R3:W-:Y:S04]  /*7850*/  @P1 SYNCS.ARRIVE.TRANS64.RED.A1T0 RZ, [R0+URZ], RZ ;  /* 0x000000ff00ff19a7 */ /* 0x0007e800081004ff */
.L_x_121:
[----:B------:R-:W4:Y:S01]  /*7860*/  @P1 SYNCS.PHASECHK.TRANS64.TRYWAIT P0, [R2+URZ+0x50], R3 ;  /* 0x00005003020015a7 */ /* 0x000f2200080011ff */
[----:B------:R-:W-:Y:S01]  /*7870*/  BSSY B1, `(.L_x_122) ;  /* 0x000001f000017945 */ /* 0x000fe20003800000 */
[----:B----4-:R-:W-:Y:S03]  /*7880*/  @P1 SEL R115, RZ, 0x1, !P0 ;  /* 0x00000001ff731807 */ /* 0x010fe60004000000 */
[----:B------:R-:W-:Y:S05]  /*7890*/  @!P1 BRA `(.L_x_123) ;  /* 0x0000000000709947 */ /* 0x000fea0003800000 */
[----:B------:R-:W-:Y:S01]  /*78a0*/  ISETP.NE.AND P1, PT, R116, RZ, PT ;  /* 0x000000ff7400720c */ /* 0x000fe20003f25270 */
[----:B------:R-:W-:Y:S01]  /*78b0*/  BSSY B0, `(.L_x_124) ;  /* 0x000000b000007945 */ /* 0x000fe20003800000 */
[----:B------:R-:W-:Y:S11]  /*78c0*/  ISETP.NE.AND P0, PT, R115, RZ, PT ;  /* 0x000000ff7300720c */ /* 0x000ff60003f05270 */
[----:B-1----:R-:W-:Y:S05]  /*78d0*/  @P1 IMAD R6, R111, 0x4000, R109 ;  /* 0x000040006f061824 */ /* 0x002fea00078e026d */
[----:B------:R-:W-:Y:S04]  /*78e0*/  @P1 IADD3 R5, PT, PT, R6, UR43, RZ ;  /* 0x0000002b06051c10 */ /* 0x000fe8000fffe0ff */
[----:B------:R-:W-:Y:S01]  /*78f0*/  @P1 IADD3 R4, PT, PT, R113, R5, RZ ;  /* 0x0000000571041210 */ /* 0x000fe20007ffe0ff */
[--C-:B------:R-:W-:Y:S02]  /*7900*/  @P1 IMAD.IADD R3, R112, 0x1, R5.reuse ;  /* 0x0000000170031824 */ /* 0x100fe400078e0205 */
[----:B------:R-:W-:Y:S01]  /*7910*/  @P1 IMAD.IADD R5, R114, 0x1, R5 ;  /* 0x0000000172051824 */ /* 0x000fe200078e0205 */
[----:B------:R-:W-:Y:S06]  /*7920*/  @P0 BRA `(.L_x_125) ;  /* 0x00000000000c0947 */ /* 0x000fec0003800000 */
[----:B---3--:R-:W-:Y:S04]  /*7930*/  SHF.L.U32 R0, RZ, 0x1f, RZ ;  /* 0x0000001fff007819 */ /* 0x008fe800000006ff */
[----:B------:R-:W1:Y:S02]  /*7940*/  SYNCS.PHASECHK.TRANS64.TRYWAIT P0, [R2+URZ+0x50], R0 ;  /* 0x00005000020075a7 */ /* 0x000e6400080011ff */
[----:B-1----:R-:W-:Y:S05]  /*7950*/  @!P0 BRA `(.L_x_126) ;  /* 0x0000005400cc8947 */ /* 0x002fea0003800000 */
.L_x_125:
[----:B------:R-:W-:Y:S05]  /*7960*/  BSYNC B0 ;  /* 0x0000000000007941 */ /* 0x000fea0003800000 */
.L_x_124:
[----:B------:R-:W-:Y:S01]  /*7970*/  ISETP.NE.AND P0, PT, R116, RZ, PT ;  /* 0x000000ff7400720c */ /* 0x000fe20003f05270 */
[----:B------:R-:W-:Y:S11]  /*7980*/  VIADD R111, R111, 0x1 ;  /* 0x000000016f6f7836 */ /* 0x000ff60000000000 */
[----:B------:R-:W-:Y:S01]  /*7990*/  @!UPT UIADD3 URZ, UPT, UPT, URZ, URZ, URZ ;  /* 0x000000fffffff290 */ /* 0x000fe2000fffe0ff */
[----:B------:R4:W2:Y:S01]  /*79a0*/  @P0 LDS.128 R52, [R5+0x400] ;  /* 0x0004000005340984 */ /* 0x0008a20000000c00 */
[--C-:B-1-3--:R-:W-:Y:S01]  /*79b0*/  @P0 IMAD.IADD R0, R113, 0x1, R3.reuse ;  /* 0x0000000171000824 */ /* 0x10afe200078e0203 */
[C---:B------:R-:W-:Y:S02]  /*79c0*/  @P0 IADD3 R2, PT, PT, R114.reuse, R4, RZ ;  /* 0x0000000472020210 */ /* 0x040fe40007ffe0ff */
[----:B------:R1:W3:Y:S04]  /*79d0*/  @P0 LDS.128 R56, [R4+0x400] ;  /* 0x0004000004380984 */ /* 0x0002e80000000c00 */
[----:B------:R2:W2:Y:S04]  /*79e0*/  @P0 LDS.128 R48, [R6+UR43+0x400] ;  /* 0x0004002b06300984 */ /* 0x0004a80008000c00 */
[----:B------:R2:W2:Y:S04]  /*79f0*/  @P0 LDS.128 R60, [R2+0x400] ;  /* 0x00040000023c0984 */ /* 0x0004a80000000c00 */
[----:B------:R2:W2:Y:S04]  /*7a00*/  @P0 LDS.128 R64, [R3+0x400] ;  /* 0x0004000003400984 */ /* 0x0004a80000000c00 */
[----:B------:R2:W2:Y:S01]  /*7a10*/  @P0 LDS.128 R72, [R0+0x400] ;  /* 0x0004000000480984 */ /* 0x0004a20000000c00 */
[C---:B----4-:R-:W-:Y:S01]  /*7a20*/  @P0 IMAD.IADD R5, R114.reuse, 0x1, R3 ;  /* 0x0000000172050824 */ /* 0x050fe200078e0203 */
[----:B-1----:R-:W-:Y:S04]  /*7a30*/  @P0 IADD3 R4, PT, PT, R114, R0, RZ ;  /* 0x0000000072040210 */ /* 0x002fe80007ffe0ff */
[----:B------:R4:W1:Y:S04]  /*7a40*/  @P0 LDS.128 R68, [R5+0x400] ;  /* 0x0004000005440984 */ /* 0x0008680000000c00 */
[----:B------:R4:W1:Y:S02]  /*7a50*/  @P0 LDS.128 R76, [R4+0x400] ;  /* 0x00040000044c0984 */ /* 0x0008640000000c00 */
.L_x_123:
[----:B------:R-:W-:Y:S05]  /*7a60*/  BSYNC B1 ;  /* 0x0000000000017941 */ /* 0x000fea0003800000 */
.L_x_122:
[----:B--23--:R-:W-:Y:S05]  /*7a70*/  VIADD R0, R39, 0x20 ;  /* 0x0000002027007836 */ /* 0x00cfea0000000000 */
[----:B------:R-:W-:Y:S04]  /*7a80*/  SHF.R.U32.HI R0, RZ, 0x15, R0 ;  /* 0x00000015ff007819 */ /* 0x000fe80000011600 */
[----:B------:R-:W-:Y:S11]  /*7a90*/  LOP3.LUT P0, RZ, R0, 0x3, R88, 0x48, !PT ;  /* 0x0000000300ff7812 */ /* 0x000ff60007804858 */
[----:B------:R-:W-:Y:S02]  /*7aa0*/  @!UPT UIADD3 URZ, UPT, UPT, URZ, URZ, URZ ;  /* 0x000000fffffff290 */ /* 0x000fe4000fffe0ff */
[----:B------:R-:W-:Y:S05]  /*7ab0*/  @!P0 BRA `(.L_x_127) ;  /* 0x0000000000408947 */ /* 0x000fea0003800000 */
[----:B------:R-:W4:Y:S01]  /*7ac0*/  LDCU.64 UR8, c[0x4][0x70] ;  /* 0x01000e00ff0877ac */ /* 0x000f220008000a00 */
[----:B------:R-:W-:Y:S01]  /*7ad0*/  MOV R3, 0x0 ;  /* 0x0000000000037802 */ /* 0x000fe20000000f00 */
[----:B-1----:R-:W-:Y:S02]  /*7ae0*/  HFMA2 R12, -RZ, RZ, 0, 5.9604644775390625e-08 ;  /* 0x00000001ff0c7431 */ /* 0x002fe400000001ff */
[----:B------:R-:W-:Y:S02]  /*7af0*/  IMAD.MOV.U32 R8, RZ, RZ, 0x192 ;  /* 0x00000192ff087424 */ /* 0x000fe400078e00ff */
[----:B------:R-:W-:Y:S01]  /*7b00*/  IMAD.MOV.U32 R13, RZ, RZ, RZ ;  /* 0x000000ffff0d7224 */ /* 0x000fe200078e00ff */
[----:B------:R-:W1:Y:S01]  /*7b10*/  LDCU.64 UR6, c[0x4][0x78] ;  /* 0x01000f00ff0677ac */ /* 0x000e620008000a00 */
[----:B------:R-:W2:Y:S01]  /*7b20*/  LDC.64 R2, c[0x4][R3] ;  /* 0x0100000003027b82 */ /* 0x000ea20000000a00 */
[----:B------:R-:W3:Y:S01]  /*7b30*/  LDCU.64 UR4, c[0x4][0x10] ;  /* 0x01000200ff0477ac */ /* 0x000ee20008000a00 */
[----:B----4-:R-:W-:Y:S01]  /*7b40*/  MOV R5, UR9 ;  /* 0x0000000900057c02 */ /* 0x010fe20008000f00 */
[----:B------:R-:W-:Y:S01]  /*7b50*/  IMAD.U32 R4, RZ, RZ, UR8 ;  /* 0x00000008ff047e24 */ /* 0x000fe2000f8e00ff */
[----:B-1----:R-:W-:Y:S01]  /*7b60*/  MOV R7, UR7 ;  /* 0x0000000700077c02 */ /* 0x002fe20008000f00 */
[----:B------:R-:W-:Y:S01]  /*7b70*/  IMAD.U32 R6, RZ, RZ, UR6 ;  /* 0x00000006ff067e24 */ /* 0x000fe2000f8e00ff */
[----:B---3--:R-:W-:Y:S01]  /*7b80*/  MOV R11, UR5 ;  /* 0x00000005000b7c02 */ /* 0x008fe20008000f00 */
[----:B------:R-:W-:Y:S02]  /*7b90*/  IMAD.U32 R10, RZ, RZ, UR4 ;  /* 0x00000004ff0a7e24 */ /* 0x000fe4000f8e00ff */
[----:B------:R-:W-:Y:S07]  /*7ba0*/  LEPC R20, `(.L_x_127) ;  /* 0x000000001014794e */ /* 0x000fee0000000000 */
[----:B--2---:R-:W-:Y:S05]  /*7bb0*/  CALL.ABS.NOINC R2 ;  /* 0x0000000002007343 */ /* 0x004fea0003c00000 */
.L_x_127:
[----:B------:R-:W-:Y:S05]  /*7bc0*/  WARPSYNC.ALL ;  /* 0x0000000000007948 */ /* 0x000fea0003800000 */
[----:B------:R-:W-:Y:S01]  /*7bd0*/  R2UR UR4, R39 ;  /* 0x00000000270472ca */ /* 0x000fe200000e0000 */
[----:B------:R-:W-:Y:S01]  /*7be0*/  BSSY.RECONVERGENT B0, `(.L_x_128) ;  /* 0x0000064000007945 */ /* 0x000fe20003800200 */
[----:B------:R-:W-:Y:S02]  /*7bf0*/  ISETP.NE.AND P6, PT, R106, RZ, PT ;  /* 0x000000ff6a00720c */ /* 0x000fe40003fc5270 */
[----:B------:R-:W-:Y:S02]  /*7c00*/  MOV R0, UR47 ;  /* 0x0000002f00007c02 */ /* 0x000fe40008000f00 */
[----:B------:R-:W-:Y:S02]  /*7c10*/  MOV R117, UR52 ;  /* 0x0000003400757c02 */ /* 0x000fe40008000f00 */
[----:B------:R-:W-:Y:S05]  /*7c20*/  ISETP.NE.AND P0, PT, R103, RZ, PT ;  /* 0x000000ff6700720c */ /* 0x000fea0003f05270 */
[----:B-1--4-:R-:W1:Y:S02]  /*7c30*/  LDTM.x32 R4, tmem[UR4+0x20] ;  /* 0x00002004000479ee */ /* 0x012e6400082c0000 */
[----:B------:R-:W-:Y:S04]  /*7c40*/  @P6 LEA R0, R0, UR43, 0x3 ;  /* 0x0000002b00006c11 */ /* 0x000fe8000f8e18ff */
[----:B------:R-:W-:Y:S04]  /*7c50*/  @P6 IADD3 R0, PT, PT, R0, 0x70, RZ ;  /* 0x0000007000006810 */ /* 0x000fe80007ffe0ff */
[----:B------:R-:W-:Y:S01]  /*7c60*/  @P6 PRMT R117, R117, 0x654, R0 ;  /* 0x0000065475756816 */ /* 0x000fe20000000000 */
[C---:B-1----:R-:W-:Y:S01]  /*7c70*/  FMUL R0, R38.reuse, R4 ;  /* 0x0000000426007220 */ /* 0x042fe20000400000 */
        /* <DEDUP_REMOVED lines=69> */
[----:B------:R-:W-:Y:S01]  /*80d0*/  FFMA R31, R45, R79, R0 ;  /* 0x0000004f2d1f7223 */ /* 0x000fe20000000000 */
[----:B------:R-:W-:Y:S02]  /*80e0*/  LEA R0, R111, UR43, 0x3 ;  /* 0x0000002b6f007c11 */ /* 0x000fe4000f8e18ff */
[----:B------:R-:W-:Y:S02]  /*80f0*/  @P6 SHF.L.U32 R2, RZ, 0x1f, RZ ;  /* 0x0000001fff026819 */ /* 0x000fe400000006ff */
[----:B------:R1:W-:Y:S01]  /*8100*/  STS.128 [R94+0x4400], R28 ;  /* 0x0044001c5e007388 */ /* 0x0003e20000000c00 */
[----:B------:R-:W-:Y:S01]  /*8110*/  @!PT LDS RZ, [RZ] ;  /* 0x00000000fffff984 */ /* 0x000fe20000000800 */
[----:B------:R-:W-:Y:S01]  /*8120*/  @!PT LDS RZ, [RZ] ;  /* 0x00000000fffff984 */ /* 0x000fe20000000800 */
[----:B------:R-:W-:Y:S01]  /*8130*/  @!PT LDS RZ, [RZ] ;  /* 0x00000000fffff984 */ /* 0x000fe20000000800 */
[----:B------:R-:W-:Y:S01]  /*8140*/  @!PT LDS RZ, [RZ] ;  /* 0x00000000fffff984 */ /* 0x000fe20000000800 */
[----:B------:R2:W-:Y:S06]  /*8150*/  MEMBAR.ALL.CTA ;  /* 0x0000000000007992 */ /* 0x0005ec0000008000 */
[----:B--2---:R-:W2:Y:S02]  /*8160*/  FENCE.VIEW.ASYNC.S ;  /* 0x00000000000073c6 */ /* 0x004ea40000000000 */
[----:B--2---:R-:W-:Y:S06]  /*8170*/  BAR.SYNC.DEFER_BLOCKING 0x1, 0x80 ;  /* 0x0042000000007b1d */ /* 0x004fec0000010000 */
[----:B------:R-:W-:Y:S05]  /*8180*/  @P0 BRA `(.L_x_129) ;  /* 0x0000000000240947 */ /* 0x000fea0003800000 */
[----:B------:R-:W-:Y:S02]  /*8190*/  UIADD3 UR4, UP0, UPT, UR54, 0x680, URZ ;  /* 0x0000068036047890 */ /* 0x000fe4000ff1e0ff */
[----:B------:R-:W-:Y:S02]  /*81a0*/  UIADD3 UR9, UPT, UPT, UR49, 0x20, URZ ;  /* 0x0000002031097890 */ /* 0x000fe4000fffe0ff */
[----:B------:R-:W-:Y:S02]  /*81b0*/  UIADD3 UR8, UPT, UPT, UR43, 0x4400, URZ ;  /* 0x000044002b087890 */ /* 0x000fe4000fffe0ff */
[----:B------:R-:W-:Y:S01]  /*81c0*/  UIADD3.X UR5, UPT, UPT, URZ, UR55, URZ, UP0, !UPT ;  /* 0x00000037ff057290 */ /* 0x000fe200087fe4ff */
[----:B------:R-:W-:Y:S01]  /*81d0*/  UMOV UR10, UR50 ;  /* 0x00000032000a7c82 */ /* 0x000fe20008000000 */
[----:B------:R-:W-:Y:S07]  /*81e0*/  UMOV UR11, UR36 ;  /* 0x00000024000b7c82 */ /* 0x000fee0008000000 */
[----:B------:R2:W-:Y:S01]  /*81f0*/  UTMASTG.3D [UR8], [UR4] ;  /* 0x00000008040073b5 */ /* 0x0005e20008010000 */
[----:B------:R0:W-:Y:S01]  /*8200*/  UTMACMDFLUSH ;  /* 0x00000000000079b7 */ /* 0x0001e20000000000 */
[----:B--2---:R-:W-:Y:S04]  /*8210*/  DEPBAR.LE SB0, 0x1 ;  /* 0x000080400000791a */ /* 0x004fe80000000000 */
.L_x_129:
[----:B------:R-:W-:Y:S05]  /*8220*/  BSYNC.RECONVERGENT B0 ;  /* 0x0000000000007941 */ /* 0x000fea0003800200 */
.L_x_128:
[----:B------:R-:W-:Y:S01]  /*8230*/  BAR.SYNC.DEFER_BLOCKING 0x1, 0x80 ;  /* 0x0042000000007b1d */ /* 0x000fe20000010000 */
[----:B------:R-:W-:Y:S04]  /*8240*/  UIADD3 UR4, UPT, UPT, UR47, 0x1, URZ ;  /* 0x000000012f047890 */ /* 0x000fe8000fffe0ff */
[----:B------:R-:W-:Y:S04]  /*8250*/  UISETP.NE.AND UP0, UPT, UR4, 0x4, UPT ;  /* 0x000000040400788c */ /* 0x000fe8000bf05270 */
[----:B------:R-:W-:Y:S01]  /*8260*/  USEL UR46, UR4, URZ, UP0 ;  /* 0x000000ff042e7287 */ /* 0x000fe20008000000 */
[----:B------:R2:W-:Y:S01]  /*8270*/  @P6 SYNCS.ARRIVE.TRANS64.RED.A1T0 RZ, [R117+URZ], RZ ;  /* 0x000000ff75ff69a7 */ /* 0x0005e200081004ff */
[----:B------:R-:W-:Y:S01]  /*8280*/  BSSY B1, `(.L_x_130) ;  /* 0x0000020000017945 */ /* 0x000fe20003800000 */
[----:B------:R-:W3:Y:S02]  /*8290*/  @P6 SYNCS.PHASECHK.TRANS64.TRYWAIT P0, [R0+URZ+0x50], R2 ;  /* 0x00005002000065a7 */ /* 0x000ee400080011ff */
[----:B---3--:R-:W-:Y:S01]  /*82a0*/  @P6 SEL R115, RZ, 0x1, !P0 ;  /* 0x00000001ff736807 */ /* 0x008fe20004000000 */
[----:B--2---:R-:W-:Y:S06]  /*82b0*/  @!P6 BRA `(.L_x_131) ;  /* 0x000000000070e947 */ /* 0x004fec0003800000 */
        /* <DEDUP_REMOVED lines=9> */
[----:B------:R-:W-:Y:S04]  /*8350*/  SHF.L.U32 R6, RZ, 0x1f, RZ ;  /* 0x0000001fff067819 */ /* 0x000fe800000006ff */
[----:B------:R-:W1:Y:S02]  /*8360*/  SYNCS.PHASECHK.TRANS64.TRYWAIT P0, [R0+URZ+0x50], R6 ;  /* 0x00005006000075a7 */ /* 0x000e6400080011ff */
[----:B-1----:R-:W-:Y:S05]  /*8370*/  @!P0 BRA `(.L_x_134) ;  /* 0x0000004c00588947 */ /* 0x002fea0003800000 */
.L_x_133:
[----:B------:R-:W-:Y:S05]  /*8380*/  BSYNC B0 ;  /* 0x0000000000007941 */ /* 0x000fea0003800000 */
.L_x_132:
[----:B------:R-:W-:Y:S01]  /*8390*/  ISETP.NE.AND P0, PT, R116, RZ, PT ;  /* 0x000000ff7400720c */ /* 0x000fe20003f05270 */
[----:B------:R-:W-:Y:S11]  /*83a0*/  VIADD R111, R111, 0x1 ;  /* 0x000000016f6f7836 */ /* 0x000ff60000000000 */
[----:B------:R-:W-:Y:S01]  /*83b0*/  @!UPT UIADD3 URZ, UPT, UPT, URZ, URZ, URZ ;  /* 0x000000fffffff290 */ /* 0x000fe2000fffe0ff */
[----:B------:R2:W3:Y:S01]  /*83c0*/  @P0 LDS.128 R48, [R5+UR43+0x400] ;  /* 0x0004002b05300984 */ /* 0x0004e20008000c00 */
[--C-:B-1----:R-:W-:Y:S03]  /*83d0*/  @P0 IMAD.IADD R0, R113, 0x1, R2.reuse ;  /* 0x0000000171000824 */ /* 0x102fe600078e0202 */
[----:B------:R1:W4:Y:S04]  /*83e0*/  @P0 LDS.128 R52, [R4+0x400] ;  /* 0x0004000004340984 */ /* 0x0003280000000c00 */
[----:B------:R5:W3:Y:S04]  /*83f0*/  @P0 LDS.128 R56, [R3+0x400] ;  /* 0x0004000003380984 */ /* 0x000ae80000000c00 */
[----:B------:R3:W3:Y:S04]  /*8400*/  @P0 LDS.128 R64, [R2+0x400] ;  /* 0x0004000002400984 */ /* 0x0006e80000000c00 */
[----:B------:R3:W3:Y:S01]  /*8410*/  @P0 LDS.128 R72, [R0+0x400] ;  /* 0x0004000000480984 */ /* 0x0006e20000000c00 */
[C---:B--2---:R-:W-:Y:S01]  /*8420*/  @P0 IADD3 R5, PT, PT, R114.reuse, R3, RZ ;  /* 0x0000000372050210 */ /* 0x044fe20007ffe0ff */
[C---:B-1----:R-:W-:Y:S04]  /*8430*/  @P0 IMAD.IADD R4, R114.reuse, 0x1, R2 ;  /* 0x0000000172040824 */ /* 0x042fe800078e0202 */
[----:B------:R2:W1:Y:S01]  /*8440*/  @P0 LDS.128 R60, [R5+0x400] ;  /* 0x00040000053c0984 */ /* 0x0004620000000c00 */
[----:B-----5:R-:W-:Y:S03]  /*8450*/  @P0 IADD3 R3, PT, PT, R114, R0, RZ ;  /* 0x0000000072030210 */ /* 0x020fe60007ffe0ff */
[----:B------:R2:W1:Y:S04]  /*8460*/  @P0 LDS.128 R68, [R4+0x400] ;  /* 0x0004000004440984 */ /* 0x0004680000000c00 */
[----:B------:R2:W1:Y:S02]  /*8470*/  @P0 LDS.128 R76, [R3+0x400] ;  /* 0x00040000034c0984 */ /* 0x0004640000000c00 */
.L_x_131:
[----:B------:R-:W-:Y:S05]  /*8480*/  BSYNC B1 ;  /* 0x0000000000017941 */ /* 0x000fea0003800000 */
.L_x_130:
[----:B---3--:R-:W-:Y:S05]  /*8490*/  VIADD R0, R39, 0x40 ;  /* 0x0000004027007836 */ /* 0x008fea0000000000 */
[----:B------:R-:W-:Y:S04]  /*84a0*/  SHF.R.U32.HI R0, RZ, 0x15, R0 ;  /* 0x00000015ff007819 */ /* 0x000fe80000011600 */
[----:B------:R-:W-:Y:S11]  /*84b0*/  LOP3.LUT P0, RZ, R0, 0x3, R88, 0x48, !PT ;  /* 0x0000000300ff7812 */ /* 0x000ff60007804858 */
[----:B------:R-:W-:Y:S02]  /*84c0*/  @!UPT UIADD3 URZ, UPT, UPT, URZ, URZ, URZ ;  /* 0x000000fffffff290 */ /* 0x000fe4000fffe0ff */
[----:B------:R-:W-:Y:S05]  /*84d0*/  @!P0 BRA `(.L_x_135) ;  /* 0x0000000000408947 */ /* 0x000fea0003800000 */
[----:B------:R-:W3:Y:S01]  /*84e0*/  LDCU.64 UR8, c[0x4][0x70] ;  /* 0x01000e00ff0877ac */ /* 0x000ee20008000a00 */
[----:B--2---:R-:W-:Y:S01]  /*84f0*/  MOV R3, 0x0 ;  /* 0x0000000000037802 */ /* 0x004fe20000000f00 */
[----:B-1----:R-:W-:Y:S02]  /*8500*/  HFMA2 R12, -RZ, RZ, 0, 5.9604644775390625e-08 ;  /* 0x00000001ff0c7431 */ /* 0x002fe400000001ff */
[----:B------:R-:W-:Y:S02]  /*8510*/  IMAD.MOV.U32 R8, RZ, RZ, 0x192 ;  /* 0x00000192ff087424 */ /* 0x000fe400078e00ff */
[----:B------:R-:W-:Y:S01]  /*8520*/  IMAD.MOV.U32 R13, RZ, RZ, RZ ;  /* 0x000000ffff0d7224 */ /* 0x000fe200078e00ff */
[----:B------:R-:W1:Y:S01]  /*8530*/  LDCU.64 UR6, c[0x4][0x78] ;  /* 0x01000f00ff0677ac */ /* 0x000e620008000a00 */
[----:B------:R-:W2:Y:S01]  /*8540*/  LDC.64 R2, c[0x4][R3] ;  /* 0x0100000003027b82 */ /* 0x000ea20000000a00 */
[----:B------:R-:W5:Y:S01]  /*8550*/  LDCU.64 UR4, c[0x4][0x10] ;  /* 0x01000200ff0477ac */ /* 0x000f620008000a00 */
[----:B---3--:R-:W-:Y:S01]  /*8560*/  MOV R5, UR9 ;  /* 0x0000000900057c02 */ /* 0x008fe20008000f00 */
[----:B------:R-:W-:Y:S01]  /*8570*/  IMAD.U32 R4, RZ, RZ, UR8 ;  /* 0x00000008ff047e24 */ /* 0x000fe2000f8e00ff */
[----:B-1----:R-:W-:Y:S01]  /*8580*/  MOV R7, UR7 ;  /* 0x0000000700077c02 */ /* 0x002fe20008000f00 */
[----:B------:R-:W-:Y:S01]  /*8590*/  IMAD.U32 R6, RZ, RZ, UR6 ;  /* 0x00000006ff067e24 */ /* 0x000fe2000f8e00ff */
[----:B-----5:R-:W-:Y:S01]  /*85a0*/  MOV R11, UR5 ;  /* 0x00000005000b7c02 */ /* 0x020fe20008000f00 */
[----:B------:R-:W-:Y:S02]  /*85b0*/  IMAD.U32 R10, RZ, RZ, UR4 ;  /* 0x00000004ff0a7e24 */ /* 0x000fe4000f8e00ff */
[----:B------:R-:W-:Y:S07]  /*85c0*/  LEPC R20, `(.L_x_135) ;  /* 0x000000001014794e */ /* 0x000fee0000000000 */
[----:B--2-4-:R-:W-:Y:S05]  /*85d0*/  CALL.ABS.NOINC R2 ;  /* 0x0000000002007343 */ /* 0x014fea0003c00000 */
.L_x_135:
[----:B------:R-:W-:Y:S05]  /*85e0*/  WARPSYNC.ALL ;  /* 0x0000000000007948 */ /* 0x000fea0003800000 */
[----:B------:R-:W-:Y:S01]  /*85f0*/  R2UR UR4, R39 ;  /* 0x00000000270472ca */ /* 0x000fe200000e0000 */
[----:B------:R-:W-:Y:S01]  /*8600*/  BSSY.RECONVERGENT B0, `(.L_x_136) ;  /* 0x0000064000007945 */ /* 0x000fe20003800200 */
[----:B------:R-:W-:Y:S02]  /*8610*/  ISETP.NE.AND P6, PT, R106, RZ, PT ;  /* 0x000000ff6a00720c */ /* 0x000fe40003fc5270 */
[----:B------:R-:W-:Y:S02]  /*8620*/  MOV R0, UR46 ;  /* 0x0000002e00007c02 */ /* 0x000fe40008000f00 */
[----:B------:R-:W-:Y:S02]  /*8630*/  MOV R117, UR52 ;  /* 0x0000003400757c02 */ /* 0x000fe40008000f00 */
[----:B------:R-:W-:Y:S05]  /*8640*/  ISETP.NE.AND P0, PT, R103, RZ, PT ;  /* 0x000000ff6700720c */ /* 0x000fea0003f05270 */
[----:B-12---:R-:W1:Y:S02]  /*8650*/  LDTM.x32 R4, tmem[UR4+0x40] ;  /* 0x00004004000479ee */ /* 0x006e6400082c0000 */
        /* <DEDUP_REMOVED lines=16> */
[C---:B----4-:R-:W-:Y:S01]  /*8760*/  FFMA R4, R45.reuse, R52, R4 ;  /* 0x000000342d047223 */ /* 0x050fe20000000004 */
        /* <DEDUP_REMOVED lines=77> */
.L_x_137:
[----:B------:R-:W-:Y:S05]  /*8c40*/  BSYNC.RECONVERGENT B0 ;  /* 0x0000000000007941 */ /* 0x000fea0003800200 */
.L_x_136:
[----:B------:R-:W-:Y:S01]  /*8c50*/  BAR.SYNC.DEFER_BLOCKING 0x1, 0x80 ;  /* 0x0042000000007b1d */ /* 0x000fe20000010000 */
[----:B------:R-:W-:Y:S04]  /*8c60*/  UIADD3 UR4, UPT, UPT, UR46, 0x1, URZ ;  /* 0x000000012e047890 */ /* 0x000fe8000fffe0ff */
[----:B------:R-:W-:Y:S04]  /*8c70*/  UISETP.NE.AND UP0, UPT, UR4, 0x4, UPT ;  /* 0x000000040400788c */ /* 0x000fe8000bf05270 */
[----:B------:R-:W-:Y:S01]  /*8c80*/  USEL UR44, UR4, URZ, UP0 ;  /* 0x000000ff042c7287 */ /* 0x000fe20008000000 */
[----:B------:R2:W-:Y:S01]  /*8c90*/  @P6 SYNCS.ARRIVE.TRANS64.RED.A1T0 RZ, [R117+URZ], RZ ;  /* 0x000000ff75ff69a7 */ /* 0x0005e200081004ff */
[----:B------:R-:W-:Y:S01]  /*8ca0*/  BSSY B1, `(.L_x_138) ;  /* 0x0000023000017945 */ /* 0x000fe20003800000 */
[----:B------:R-:W3:Y:S01]  /*8cb0*/  @P6 SYNCS.PHASECHK.TRANS64.TRYWAIT P0, [R0+URZ+0x50], R2 ;  /* 0x00005002000065a7 */ /* 0x000ee200080011ff */
[----:B--2---:R-:W-:Y:S01]  /*8cc0*/  HFMA2 R117, -RZ, RZ, 0, 0 ;  /* 0x00000000ff757431 */ /* 0x004fe200000001ff */
[----:B---3--:R-:W-:Y:S01]  /*8cd0*/  @P6 SEL R115, RZ, 0x1, !P0 ;  /* 0x00000001ff736807 */ /* 0x008fe20004000000 */
[----:B------:R-:W-:Y:S06]  /*8ce0*/  @!P6 BRA `(.L_x_139) ;  /* 0x000000000078e947 */ /* 0x000fec0003800000 */
        /* <DEDUP_REMOVED lines=12> */
.L_x_141:
[----:B------:R-:W-:Y:S05]  /*8db0*/  BSYNC B0 ;  /* 0x0000000000007941 */ /* 0x000fea0003800000 */
.L_x_140:
[----:B------:R-:W-:Y:S02]  /*8dc0*/  ISETP.NE.AND P0, PT, R116, RZ, PT ;  /* 0x000000ff7400720c */ /* 0x000fe40003f05270 */
[----:B------:R-:W-:Y:S11]  /*8dd0*/  IADD3 R111, PT, PT, R111, 0x1, RZ ;  /* 0x000000016f6f7810 */ /* 0x000ff60007ffe0ff */
[----:B------:R2:W3:Y:S01]  /*8de0*/  @P0 LDS.128 R48, [R5+UR43+0x400] ;  /* 0x0004002b05300984 */ /* 0x0004e20008000c00 */
[----:B-1----:R-:W-:Y:S03]  /*8df0*/  @P0 IMAD.IADD R0, R113, 0x1, R2 ;  /* 0x0000000171000824 */ /* 0x002fe600078e0202 */
[----:B------:R1:W4:Y:S04]  /*8e00*/  @P0 LDS.128 R52, [R4+0x400] ;  /* 0x0004000004340984 */ /* 0x0003280000000c00 */
[----:B------:R5:W3:Y:S04]  /*8e10*/  @P0 LDS.128 R56, [R3+0x400] ;  /* 0x0004000003380984 */ /* 0x000ae80000000c00 */
[----:B------:R3:W3:Y:S04]  /*8e20*/  @P0 LDS.128 R64, [R2+0x400] ;  /* 0x0004000002400984 */ /* 0x0006e80000000c00 */
[----:B------:R3:W3:Y:S01]  /*8e30*/  @P0 LDS.128 R72, [R0+0x400] ;  /* 0x0004000000480984 */ /* 0x0006e20000000c00 */
[C---:B--2---:R-:W-:Y:S01]  /*8e40*/  @P0 IMAD.IADD R5, R114.reuse, 0x1, R3 ;  /* 0x0000000172050824 */ /* 0x044fe200078e0203 */
[C---:B-1----:R-:W-:Y:S04]  /*8e50*/  @P0 IADD3 R4, PT, PT, R114.reuse, R2, RZ ;  /* 0x0000000272040210 */ /* 0x042fe80007ffe0ff */
[----:B------:R2:W1:Y:S01]  /*8e60*/  @P0 LDS.128 R60, [R5+0x400] ;  /* 0x00040000053c0984 */ /* 0x0004620000000c00 */
[----:B-----5:R-:W-:Y:S03]  /*8e70*/  @P0 IMAD.IADD R3, R114, 0x1, R0 ;  /* 0x0000000172030824 */ /* 0x020fe600078e0200 */
[----:B------:R2:W1:Y:S04]  /*8e80*/  @P0 LDS.128 R68, [R4+0x400] ;  /* 0x0004000004440984 */ /* 0x0004680000000c00 */
[----:B------:R2:W1:Y:S01]  /*8e90*/  @P0 LDS.128 R76, [R3+0x400] ;  /* 0x00040000034c0984 */ /* 0x0004620000000c00 */
[C---:B------:R-:W-:Y:S04]  /*8ea0*/  ISETP.NE.AND P0, PT, R111.reuse, 0x4, PT ;  /* 0x000000046f00780c */ /* 0x040fe80003f05270 */
[----:B------:R-:W-:Y:S02]  /*8eb0*/  SEL R111, R111, RZ, P0 ;  /* 0x000000ff6f6f7207 */ /* 0x000fe40000000000 */
[----:B----4-:R-:W-:Y:S02]  /*8ec0*/  SEL R117, RZ, 0x1, P0 ;  /* 0x00000001ff757807 */ /* 0x010fe40000000000 */
.L_x_139:
[----:B------:R-:W-:Y:S05]  /*8ed0*/  BSYNC B1 ;  /* 0x0000000000017941 */ /* 0x000fea0003800000 */
.L_x_138:
        /* <DEDUP_REMOVED lines=12> */
[----:B------:R-:W4:Y:S01]  /*8fa0*/  LDCU.64 UR4, c[0x4][0x10] ;  /* 0x01000200ff0477ac */ /* 0x000f220008000a00 */
[----:B---3--:R-:W-:Y:S01]  /*8fb0*/  MOV R5, UR9 ;  /* 0x0000000900057c02 */ /* 0x008fe20008000f00 */
[----:B------:R-:W-:Y:S01]  /*8fc0*/  IMAD.U32 R4, RZ, RZ, UR8 ;  /* 0x00000008ff047e24 */ /* 0x000fe2000f8e00ff */
[----:B-1----:R-:W-:Y:S01]  /*8fd0*/  MOV R7, UR7 ;  /* 0x0000000700077c02 */ /* 0x002fe20008000f00 */
[----:B------:R-:W-:Y:S01]  /*8fe0*/  IMAD.U32 R6, RZ, RZ, UR6 ;  /* 0x00000006ff067e24 */ /* 0x000fe2000f8e00ff */
[----:B----4-:R-:W-:Y:S01]  /*8ff0*/  MOV R11, UR5 ;  /* 0x00000005000b7c02 */ /* 0x010fe20008000f00 */
[----:B------:R-:W-:Y:S02]  /*9000*/  IMAD.U32 R10, RZ, RZ, UR4 ;  /* 0x00000004ff0a7e24 */ /* 0x000fe4000f8e00ff */
[----:B------:R-:W-:Y:S07]  /*9010*/  LEPC R20, `(.L_x_143) ;  /* 0x000000001014794e */ /* 0x000fee0000000000 */
[----:B--2---:R-:W-:Y:S05]  /*9020*/  CALL.ABS.NOINC R2 ;  /* 0x0000000002007343 */ /* 0x004fea0003c00000 */
.L_x_143:
        /* <DEDUP_REMOVED lines=83> */
[----:B------:R-:W-:Y:S02]  /*9560*/  @P6 SHF.L.U32 R2, R117, 0x1f, RZ ;  /* 0x0000001f75026819 */ /* 0x000fe400000006ff */
        /* <DEDUP_REMOVED lines=18> */
.L_x_145:
[----:B------:R-:W-:Y:S05]  /*9690*/  BSYNC.RECONVERGENT B0 ;  /* 0x0000000000007941 */ /* 0x000fea0003800200 */
.L_x_144:
        /* <DEDUP_REMOVED lines=18> */
[----:B------:R-:W-:Y:S04]  /*97c0*/  SHF.L.U32 R6, R117, 0x1f, RZ ;  /* 0x0000001f75067819 */ /* 0x000fe800000006ff */
[----:B------:R-:W1:Y:S02]  /*97d0*/  SYNCS.PHASECHK.TRANS64.TRYWAIT P0, [R0+URZ+0x50], R6 ;  /* 0x00005006000075a7 */ /* 0x000e6400080011ff */
[----:B-1----:R-:W-:Y:S05]  /*97e0*/  @!P0 BRA `(.L_x_150) ;  /* 0x0000003800648947 */ /* 0x002fea0003800000 */
.L_x_149:
[----:B------:R-:W-:Y:S05]  /*97f0*/  BSYNC B0 ;  /* 0x0000000000007941 */ /* 0x000fea0003800000 */
.L_x_148:
[----:B------:R-:W-:Y:S01]  /*9800*/  ISETP.NE.AND P0, PT, R116, RZ, PT ;  /* 0x000000ff7400720c */ /* 0x000fe20003f05270 */
[----:B------:R-:W-:Y:S11]  /*9810*/  VIADD R111, R111, 0x1 ;  /* 0x000000016f6f7836 */ /* 0x000ff60000000000 */
[----:B------:R-:W-:Y:S01]  /*9820*/  @!UPT UIADD3 URZ, UPT, UPT, URZ, URZ, URZ ;  /* 0x000000fffffff290 */ /* 0x000fe2000fffe0ff */
[----:B------:R2:W3:Y:S01]  /*9830*/  @P0 LDS.128 R48, [R5+UR43+0x400] ;  /* 0x0004002b05300984 */ /* 0x0004e20008000c00 */
[--C-:B-1----:R-:W-:Y:S03]  /*9840*/  @P0 IMAD.IADD R0, R113, 0x1, R2.reuse ;  /* 0x0000000171000824 */ /* 0x102fe600078e0202 */
[----:B------:R1:W4:Y:S04]  /*9850*/  @P0 LDS.128 R52, [R4+0x400] ;  /* 0x0004000004340984 */ /* 0x0003280000000c00 */
[----:B------:R5:W3:Y:S04]  /*9860*/  @P0 LDS.128 R56, [R3+0x400] ;  /* 0x0004000003380984 */ /* 0x000ae80000000c00 */
[----:B------:R-:W3:Y:S04]  /*9870*/  @P0 LDS.128 R64, [R2+0x400] ;  /* 0x0004000002400984 */ /* 0x000ee80000000c00 */
[----:B------:R4:W3:Y:S01]  /*9880*/  @P0 LDS.128 R72, [R0+0x400] ;  /* 0x0004000000480984 */ /* 0x0008e20000000c00 */
[C---:B--2---:R-:W-:Y:S02]  /*9890*/  @P0 IMAD.IADD R5, R114.reuse, 0x1, R3 ;  /* 0x0000000172050824 */ /* 0x044fe400078e0203 */
[C---:B-1----:R-:W-:Y:S03]  /*98a0*/  @P0 IMAD.IADD R4, R114.reuse, 0x1, R2 ;  /* 0x0000000172040824 */ /* 0x042fe600078e0202 */
[----:B------:R2:W1:Y:S01]  /*98b0*/  @P0 LDS.128 R60, [R5+0x400] ;  /* 0x00040000053c0984 */ /* 0x0004620000000c00 */
[----:B-----5:R-:W-:Y:S03]  /*98c0*/  @P0 IMAD.IADD R3, R114, 0x1, R0 ;  /* 0x0000000172030824 */ /* 0x020fe600078e0200 */
[----:B------:R2:W1:Y:S04]  /*98d0*/  @P0 LDS.128 R68, [R4+0x400] ;  /* 0x0004000004440984 */ /* 0x0004680000000c00 */
[----:B------:R2:W1:Y:S01]  /*98e0*/  @P0 LDS.128 R76, [R3+0x400] ;  /* 0x00040000034c0984 */ /* 0x0004620000000c00 */
[C---:B------:R-:W-:Y:S04]  /*98f0*/  ISETP.NE.AND P0, PT, R111.reuse, 0x4, PT ;  /* 0x000000046f00780c */ /* 0x040fe80003f05270 */
[----:B----4-:R-:W-:Y:S02]  /*9900*/  SEL R0, RZ, 0x1, P0 ;  /* 0x00000001ff007807 */ /* 0x010fe40000000000 */
[----:B------:R-:W-:Y:S02]  /*9910*/  SEL R111, R111, RZ, P0 ;  /* 0x000000ff6f6f7207 */ /* 0x000fe40000000000 */
[----:B------:R-:W-:Y:S02]  /*9920*/  LOP3.LUT R117, R117, R0, RZ, 0x3c, !PT ;  /* 0x0000000075757212 */ /* 0x000fe400078e3cff */
.L_x_147:
[----:B------:R-:W-:Y:S05]  /*9930*/  BSYNC B1 ;  /* 0x0000000000017941 */ /* 0x000fea0003800000 */
.L_x_146:
[----:B------:R-:W-:Y:S05]  /*9940*/  VIADD R0, R39, 0x80 ;  /* 0x0000008027007836 */ /* 0x000fea0000000000 */
[----:B------:R-:W-:Y:S04]  /*9950*/  SHF.R.U32.HI R0, RZ, 0x15, R0 ;  /* 0x00000015ff007819 */ /* 0x000fe80000011600 */
[----:B------:R-:W-:Y:S11]  /*9960*/  LOP3.LUT P0, RZ, R0, 0x3, R88, 0x48, !PT ;  /* 0x0000000300ff7812 */ /* 0x000ff60007804858 */
[----:B------:R-:W-:Y:S02]  /*9970*/  @!UPT UIADD3 URZ, UPT, UPT, URZ, URZ, URZ ;  /* 0x000000fffffff290 */ /* 0x000fe4000fffe0ff */
[----:B------:R-:W-:Y:S05]  /*9980*/  @!P0 BRA `(.L_x_151) ;  /* 0x0000000000408947 */ /* 0x000fea0003800000 */
[----:B------:R-:W4:Y:S01]  /*9990*/  LDCU.64 UR8, c[0x4][0x70] ;  /* 0x01000e00ff0877ac */ /* 0x000f220008000a00 */
[----:B--2---:R-:W-:Y:S01]  /*99a0*/  MOV R3, 0x0 ;  /* 0x0000000000037802 */ /* 0x004fe20000000f00 */
[----:B-1----:R-:W-:Y:S02]  /*99b0*/  HFMA2 R12, -RZ, RZ, 0, 5.9604644775390625e-08 ;  /* 0x00000001ff0c7431 */ /* 0x002fe400000001ff */
[----:B------:R-:W-:Y:S02]  /*99c0*/  IMAD.MOV.U32 R8, RZ, RZ, 0x192 ;  /* 0x00000192ff087424 */ /* 0x000fe400078e00ff */
[----:B------:R-:W-:Y:S01]  /*99d0*/  IMAD.MOV.U32 R13, RZ, RZ, RZ ;  /* 0x000000ffff0d7224 */ /* 0x000fe200078e00ff */
[----:B------:R-:W1:Y:S01]  /*99e0*/  LDCU.64 UR6, c[0x4][0x78] ;  /* 0x01000f00ff0677ac */ /* 0x000e620008000a00 */
[----:B------:R-:W2:Y:S01]  /*99f0*/  LDC.64 R2, c[0x4][R3] ;  /* 0x0100000003027b82 */ /* 0x000ea20000000a00 */
[----:B------:R-:W5:Y:S01]  /*9a00*/  LDCU.64 UR4, c[0x4][0x10] ;  /* 0x01000200ff0477ac */ /* 0x000f620008000a00 */
[----:B----4-:R-:W-:Y:S01]  /*9a10*/  MOV R5, UR9 ;  /* 0x0000000900057c02 */ /* 0x010fe20008000f00 */
[----:B------:R-:W-:Y:S01]  /*9a20*/  IMAD.U32 R4, RZ, RZ, UR8 ;  /* 0x00000008ff047e24 */ /* 0x000fe2000f8e00ff */
[----:B-1----:R-:W-:Y:S01]  /*9a30*/  MOV R7, UR7 ;  /* 0x0000000700077c02 */ /* 0x002fe20008000f00 */
[----:B------:R-:W-:Y:S01]  /*9a40*/  IMAD.U32 R6, RZ, RZ, UR6 ;  /* 0x00000006ff067e24 */ /* 0x000fe2000f8e00ff */
[----:B-----5:R-:W-:Y:S01]  /*9a50*/  MOV R11, UR5 ;  /* 0x00000005000b7c02 */ /* 0x020fe20008000f00 */
[----:B------:R-:W-:Y:S02]  /*9a60*/  IMAD.U32 R10, RZ, RZ, UR4 ;  /* 0x00000004ff0a7e24 */ /* 0x000fe4000f8e00ff */
[----:B------:R-:W-:Y:S07]  /*9a70*/  LEPC R20, `(.L_x_151) ;  /* 0x000000001014794e */ /* 0x000fee0000000000 */
[----:B--23--:R-:W-:Y:S05]  /*9a80*/  CALL.ABS.NOINC R2 ;  /* 0x0000000002007343 */ /* 0x00cfea0003c00000 */
.L_x_151:
        /* <DEDUP_REMOVED lines=15> */
[C---:B---3--:R-:W-:Y:S01]  /*9b80*/  FFMA R40, R45.reuse, R48, R0 ;  /* 0x000000302d287223 */ /* 0x048fe20000000000 */
        /* <DEDUP_REMOVED lines=77> */
[----:B------:R-:W-:Y:S02]  /*a060*/  UIADD3 UR4, UPT, UPT, UR43, 0x400, URZ ;  /* 0x000004002b047890 */ /* 0x000fe4000fffe0ff */
[----:B------:R-:W-:Y:S01]  /*a070*/  UIADD3 UR9, UPT, UPT, UR49, 0x80, URZ ;  /* 0x0000008031097890 */ /* 0x000fe2000fffe0ff */
[----:B------:R-:W-:Y:S01]  /*a080*/  UMOV UR10, UR50 ;  /* 0x00000032000a7c82 */ /* 0x000fe20008000000 */
[----:B------:R-:W-:Y:S02]  /*a090*/  UMOV UR11, UR36 ;  /* 0x00000024000b7c82 */ /* 0x000fe40008000000 */
[----:B------:R-:W-:Y:S01]  /*a0a0*/  MOV R91, UR4 ;  /* 0x00000004005b7c02 */ /* 0x000fe20008000f00 */
[----:B------:R-:W-:Y:S03]  /*a0b0*/  UIADD3 UR4, UP0, UPT, UR54, 0x680, URZ ;  /* 0x0000068036047890 */ /* 0x000fe6000ff1e0ff */
[----:B------:R-:W-:Y:S01]  /*a0c0*/  R2UR UR8, R91 ;  /* 0x000000005b0872ca */ /* 0x000fe200000e0000 */
[----:B------:R-:W-:Y:S11]  /*a0d0*/  UIADD3.X UR5, UPT, UPT, URZ, UR55, URZ, UP0, !UPT ;  /* 0x00000037ff057290 */ /* 0x000ff600087fe4ff */
[----:B------:R-:W-:Y:S01]  /*a0e0*/  @!UPT UIADD3 URZ, UPT, UPT, URZ, URZ, URZ ;  /* 0x000000fffffff290 */ /* 0x000fe2000fffe0ff */
[----:B------:R2:W-:Y:S01]  /*a0f0*/  UTMASTG.3D [UR8], [UR4] ;  /* 0x00000008040073b5 */ /* 0x0005e20008010000 */
[----:B------:R0:W-:Y:S01]  /*a100*/  UTMACMDFLUSH ;  /* 0x00000000000079b7 */ /* 0x0001e20000000000 */
[----:B--2---:R-:W-:Y:S04]  /*a110*/  DEPBAR.LE SB0, 0x1 ;  /* 0x000080400000791a */ /* 0x004fe80000000000 */
.L_x_153:
[----:B------:R-:W-:Y:S05]  /*a120*/  BSYNC.RECONVERGENT B0 ;  /* 0x0000000000007941 */ /* 0x000fea0003800200 */
.L_x_152:
        /* <DEDUP_REMOVED lines=21> */
.L_x_157:
[----:B------:R-:W-:Y:S05]  /*a280*/  BSYNC B0 ;  /* 0x0000000000007941 */ /* 0x000fea0003800000 */
.L_x_156:
        /* <DEDUP_REMOVED lines=19> */
.L_x_155:
[----:B------:R-:W-:Y:S05]  /*a3c0*/  BSYNC B1 ;  /* 0x0000000000017941 */ /* 0x000fea0003800000 */
.L_x_154:
        /* <DEDUP_REMOVED lines=21> */
.L_x_159:
        /* <DEDUP_REMOVED lines=102> */
.L_x_161:
[----:B------:R-:W-:Y:S05]  /*ab80*/  BSYNC.RECONVERGENT B0 ;  /* 0x0000000000007941 */ /* 0x000fea0003800200 */
.L_x_160:
        /* <DEDUP_REMOVED lines=21> */
.L_x_165:
[----:B------:R-:W-:Y:S05]  /*ace0*/  BSYNC B0 ;  /* 0x0000000000007941 */ /* 0x000fea0003800000 */
.L_x_164:
        /* <DEDUP_REMOVED lines=19> */
.L_x_163:
[----:B------:R-:W-:Y:S05]  /*ae20*/  BSYNC B1 ;  /* 0x0000000000017941 */ /* 0x000fea0003800000 */
.L_x_162:
        /* <DEDUP_REMOVED lines=21> */
.L_x_167:
        /* <DEDUP_REMOVED lines=102> */
.L_x_169:
[----:B------:R-:W-:Y:S05]  /*b5e0*/  BSYNC.RECONVERGENT B0 ;  /* 0x0000000000007941 */ /* 0x000fea0003800200 */
.L_x_168:
        /* <DEDUP_REMOVED lines=12> */
[----:B------:R-:W-:Y:S05]  /*b6b0*/  @P1 IMAD R111, R111, 0x4000, R109 ;  /* 0x000040006f6f1824 */ /* 0x000fea00078e026d */
[----:B------:R-:W-:Y:S04]  /*b6c0*/  @P1 IADD3 R2, PT, PT, R111, UR43, RZ ;  /* 0x0000002b6f021c10 */ /* 0x000fe8000fffe0ff */
[----:B------:R-:W-:Y:S01]  /*b6d0*/  @P1 IADD3 R3, PT, PT, R113, R2, RZ ;  /* 0x0000000271031210 */ /* 0x000fe20007ffe0ff */
[--C-:B------:R-:W-:Y:S02]  /*b6e0*/  @P1 IMAD.IADD R112, R112, 0x1, R2.reuse ;  /* 0x0000000170701824 */ /* 0x100fe400078e0202 */
[----:B------:R-:W-:Y:S01]  /*b6f0*/  @P1 IMAD.IADD R2, R114, 0x1, R2 ;  /* 0x0000000172021824 */ /* 0x000fe200078e0202 */
[----:B------:R-:W-:Y:S06]  /*b700*/  @P0 BRA `(.L_x_173) ;  /* 0x00000000000c0947 */ /* 0x000fec0003800000 */
[----:B------:R-:W-:Y:S04]  /*b710*/  SHF.L.U32 R117, R117, 0x1f, RZ ;  /* 0x0000001f75757819 */ /* 0x000fe800000006ff */
[----:B------:R-:W2:Y:S02]  /*b720*/  SYNCS.PHASECHK.TRANS64.TRYWAIT P0, [R0+URZ+0x50], R117 ;  /* 0x00005075000075a7 */ /* 0x000ea400080011ff */
[----:B--2---:R-:W-:Y:S05]  /*b730*/  @!P0 BRA `(.L_x_174) ;  /* 0x0000001800cc8947 */ /* 0x004fea0003800000 */
.L_x_173:
[----:B------:R-:W-:Y:S05]  /*b740*/  BSYNC B0 ;  /* 0x0000000000007941 */ /* 0x000fea0003800000 */
.L_x_172:
[----:B------:R-:W-:Y:S11]  /*b750*/  ISETP.NE.AND P0, PT, R116, RZ, PT ;  /* 0x000000ff7400720c */ /* 0x000ff60003f05270 */
[----:B------:R-:W-:Y:S02]  /*b760*/  @!UPT UIADD3 URZ, UPT, UPT, URZ, URZ, URZ ;  /* 0x000000fffffff290 */ /* 0x000fe4000fffe0ff */
[----:B------:R3:W4:Y:S01]  /*b770*/  @P0 LDS.128 R52, [R2+0x400] ;  /* 0x0004000002340984 */ /* 0x0007220000000c00 */
[----:B------:R-:W-:Y:S02]  /*b780*/  @P0 IMAD.IADD R113, R113, 0x1, R112 ;  /* 0x0000000171710824 */ /* 0x000fe400078e0270 */
[C---:B--2---:R-:W-:Y:S01]  /*b790*/  @P0 IMAD.IADD R0, R114.reuse, 0x1, R3 ;  /* 0x0000000172000824 */ /* 0x044fe200078e0203 */
[----:B------:R2:W1:Y:S04]  /*b7a0*/  @P0 LDS.128 R48, [R111+UR43+0x400] ;  /* 0x0004002b6f300984 */ /* 0x0004680008000c00 */
[----:B------:R2:W1:Y:S04]  /*b7b0*/  @P0 LDS.128 R56, [R3+0x400] ;  /* 0x0004000003380984 */ /* 0x0004680000000c00 */
[----:B------:R2:W1:Y:S04]  /*b7c0*/  @P0 LDS.128 R60, [R0+0x400] ;  /* 0x00040000003c0984 */ /* 0x0004680000000c00 */
[----:B------:R2:W1:Y:S04]  /*b7d0*/  @P0 LDS.128 R64, [R112+0x400] ;  /* 0x0004000070400984 */ /* 0x0004680000000c00 */
[----:B------:R2:W1:Y:S01]  /*b7e0*/  @P0 LDS.128 R72, [R113+0x400] ;  /* 0x0004000071480984 */ /* 0x0004620000000c00 */
[C---:B---3--:R-:W-:Y:S02]  /*b7f0*/  @P0 IADD3 R2, PT, PT, R114.reuse, R112, RZ ;  /* 0x0000007072020210 */ /* 0x048fe40007ffe0ff */
[----:B------:R-:W-:Y:S03]  /*b800*/  @P0 IADD3 R114, PT, PT, R114, R113, RZ ;  /* 0x0000007172720210 */ /* 0x000fe60007ffe0ff */
[----:B------:R2:W3:Y:S04]  /*b810*/  @P0 LDS.128 R68, [R2+0x400] ;  /* 0x0004000002440984 */ /* 0x0004e80000000c00 */
[----:B------:R2:W1:Y:S02]  /*b820*/  @P0 LDS.128 R76, [R114+0x400] ;  /* 0x00040000724c0984 */ /* 0x0004640000000c00 */
.L_x_171:
[----:B------:R-:W-:Y:S05]  /*b830*/  BSYNC B1 ;  /* 0x0000000000017941 */ /* 0x000fea0003800000 */
.L_x_170:
[----:B--2---:R-:W-:Y:S05]  /*b840*/  VIADD R0, R39, 0xe0 ;  /* 0x000000e027007836 */ /* 0x004fea0000000000 */
[----:B------:R-:W-:Y:S04]  /*b850*/  SHF.R.U32.HI R0, RZ, 0x15, R0 ;  /* 0x00000015ff007819 */ /* 0x000fe80000011600 */
[----:B------:R-:W-:Y:S11]  /*b860*/  LOP3.LUT P0, RZ, R0, 0x3, R88, 0x48, !PT ;  /* 0x0000000300ff7812 */ /* 0x000ff60007804858 */
[----:B------:R-:W-:Y:S02]  /*b870*/  @!UPT UIADD3 URZ, UPT, UPT, URZ, URZ, URZ ;  /* 0x000000fffffff290 */ /* 0x000fe4000fffe0ff */
[----:B------:R-:W-:Y:S05]  /*b880*/  @!P0 BRA `(.L_x_175) ;  /* 0x0000000000408947 */ /* 0x000fea0003800000 */
[----:B------:R-:W2:Y:S01]  /*b890*/  LDCU.64 UR8, c[0x4][0x70] ;  /* 0x01000e00ff0877ac */ /* 0x000ea20008000a00 */
[----:B------:R-:W-:Y:S01]  /*b8a0*/  MOV R3, 0x0 ;  /* 0x0000000000037802 */ /* 0x000fe20000000f00 */
[----:B-1----:R-:W-:Y:S02]  /*b8b0*/  HFMA2 R12, -RZ, RZ, 0, 5.9604644775390625e-08 ;  /* 0x00000001ff0c7431 */ /* 0x002fe400000001ff */
[----:B------:R-:W-:Y:S02]  /*b8c0*/  IMAD.MOV.U32 R8, RZ, RZ, 0x192 ;  /* 0x00000192ff087424 */ /* 0x000fe400078e00ff */
[----:B------:R-:W-:Y:S01]  /*b8d0*/  IMAD.MOV.U32 R13, RZ, RZ, RZ ;  /* 0x000000ffff0d7224 */ /* 0x000fe200078e00ff */
[----:B------:R-:W1:Y:S01]  /*b8e0*/  LDCU.64 UR6, c[0x4][0x78] ;  /* 0x01000f00ff0677ac */ /* 0x000e620008000a00 */
[----:B------:R-:W3:Y:S01]  /*b8f0*/  LDC.64 R2, c[0x4][R3] ;  /* 0x0100000003027b82 */ /* 0x000ee20000000a00 */
[----:B------:R-:W5:Y:S01]  /*b900*/  LDCU.64 UR4, c[0x4][0x10] ;  /* 0x01000200ff0477ac */ /* 0x000f620008000a00 */
[----:B--2---:R-:W-:Y:S01]  /*b910*/  MOV R5, UR9 ;  /* 0x0000000900057c02 */ /* 0x004fe20008000f00 */
[----:B------:R-:W-:Y:S01]  /*b920*/  IMAD.U32 R4, RZ, RZ, UR8 ;  /* 0x00000008ff047e24 */ /* 0x000fe2000f8e00ff */
[----:B-1----:R-:W-:Y:S01]  /*b930*/  MOV R7, UR7 ;  /* 0x0000000700077c02 */ /* 0x002fe20008000f00 */
[----:B------:R-:W-:Y:S01]  /*b940*/  IMAD.U32 R6, RZ, RZ, UR6 ;  /* 0x00000006ff067e24 */ /* 0x000fe2000f8e00ff */
[----:B-----5:R-:W-:Y:S01]  /*b950*/  MOV R11, UR5 ;  /* 0x00000005000b7c02 */ /* 0x020fe20008000f00 */
[----:B------:R-:W-:Y:S02]  /*b960*/  IMAD.U32 R10, RZ, RZ, UR4 ;  /* 0x00000004ff0a7e24 */ /* 0x000fe4000f8e00ff */
[----:B------:R-:W-:Y:S07]  /*b970*/  LEPC R20, `(.L_x_175) ;  /* 0x000000001014794e */ /* 0x000fee0000000000 */
[----:B---34-:R-:W-:Y:S05]  /*b980*/  CALL.ABS.NOINC R2 ;  /* 0x0000000002007343 */ /* 0x018fea0003c00000 */
.L_x_175:
[----:B------:R-:W-:Y:S01]  /*b990*/  ISETP.NE.AND P0, PT, R103, RZ, PT ;  /* 0x000000ff6700720c */ /* 0x000fe20003f05270 */
[----:B------:R-:W-:Y:S05]  /*b9a0*/  WARPSYNC.ALL ;  /* 0x0000000000007948 */ /* 0x000fea0003800000 */
[----:B------:R-:W-:Y:S01]  /*b9b0*/  R2UR UR4, R39 ;  /* 0x00000000270472ca */ /* 0x000fe200000e0000 */
[----:B------:R-:W-:Y:S01]  /*b9c0*/  BSSY.RECONVERGENT B0, `(.L_x_176) ;  /* 0x000005f000007945 */ /* 0x000fe20003800200 */
[----:B------:R-:W-:Y:S04]  /*b9d0*/  IADD3 R110, PT, PT, R110, 0xd0, RZ ;  /* 0x000000d06e6e7810 */ /* 0x000fe80007ffe0ff */
[----:B------:R-:W-:Y:S07]  /*b9e0*/  LOP3.LUT R110, R110, 0xfefffff8, RZ, 0xc0, !PT ;  /* 0xfefffff86e6e7812 */ /* 0x000fee00078ec0ff */
[----:B-1----:R-:W1:Y:S01]  /*b9f0*/  LDTM.x32 R4, tmem[UR4+0xe0] ;  /* 0x0000e004000479ee */ /* 0x002e6200082c0000 */
[----:B------:R-:W-:Y:S01]  /*ba00*/  NOP ;  /* 0x0000000000007918 */ /* 0x000fe20000000000 */
[----:B-1----:R1:W-:Y:S01]  /*ba10*/  SYNCS.ARRIVE.TRANS64.RED.A1T0 RZ, [R110+URZ], RZ ;  /* 0x000000ff6eff79a7 */ /* 0x0023e200081004ff */
[C---:B------:R-:W-:Y:S01]  /*ba20*/  FMUL R0, R38.reuse, R4 ;  /* 0x0000000426007220 */ /* 0x040fe20000400000 */
        /* <DEDUP_REMOVED lines=47> */
[C---:B---3--:R-:W-:Y:S01]  /*bd20*/  FFMA R20, R45.reuse, R68, R20 ;  /* 0x000000442d147223 */ /* 0x048fe20000000014 */
        /* <DEDUP_REMOVED lines=40> */
.L_x_177:
[----:B------:R-:W-:Y:S05]  /*bfb0*/  BSYNC.RECONVERGENT B0 ;  /* 0x0000000000007941 */ /* 0x000fea0003800200 */
.L_x_176:
[----:B------:R-:W-:Y:S01]  /*bfc0*/  BAR.SYNC.DEFER_BLOCKING 0x1, 0x80 ;  /* 0x0042000000007b1d */ /* 0x000fe20000010000 */
[----:B------:R-:W-:Y:S01]  /*bfd0*/  UISETP.NE.AND UP0, UPT, UR53, -0x8, UPT ;  /* 0xfffffff83500788c */ /* 0x000fe2000bf05270 */
[----:B------:R-:W-:Y:S08]  /*bfe0*/  IADD3 R36, PT, PT, R36, 0x1, RZ ;  /* 0x0000000124247810 */ /* 0x000ff00007ffe0ff */
[----:B------:R-:W-:Y:S05]  /*bff0*/  BRA.U !UP0, `(.L_x_178) ;  /* 0x0000000108287547 */ /* 0x000fea000b800000 */
[----:B------:R-:W-:Y:S01]  /*c000*/  ISETP.NE.AND P0, PT, R106, RZ, PT ;  /* 0x000000ff6a00720c */ /* 0x000fe20003f05270 */
[----:B------:R-:W-:Y:S01]  /*c010*/  IMAD.U32 R2, RZ, RZ, UR47 ;  /* 0x0000002fff027e24 */ /* 0x000fe2000f8e00ff */
[----:B------:R-:W-:Y:S01]  /*c020*/  UIADD3 UR4, UPT, UPT, UR47, 0x1, URZ ;  /* 0x000000012f047890 */ /* 0x000fe2000fffe0ff */
[----:B------:R-:W-:Y:S03]  /*c030*/  IMAD.U32 R0, RZ, RZ, UR52 ;  /* 0x00000034ff007e24 */ /* 0x000fe6000f8e00ff */
[----:B------:R-:W-:Y:S04]  /*c040*/  UISETP.NE.AND UP0, UPT, UR4, 0x4, UPT ;  /* 0x000000040400788c */ /* 0x000fe8000bf05270 */
[----:B------:R-:W-:Y:S03]  /*c050*/  USEL UR47, UR4, URZ, UP0 ;  /* 0x000000ff042f7287 */ /* 0x000fe60008000000 */
[----:B------:R-:W-:Y:S05]  /*c060*/  @P0 LEA R2, R2, UR43, 0x3 ;  /* 0x0000002b02020c11 */ /* 0x000fea000f8e18ff */
[----:B------:R-:W-:Y:S05]  /*c070*/  @P0 VIADD R2, R2, 0x70 ;  /* 0x0000007002020836 */ /* 0x000fea0000000000 */
[----:B------:R-:W-:Y:S04]  /*c080*/  @P0 PRMT R0, R0, 0x654, R2 ;  /* 0x0000065400000816 */ /* 0x000fe80000000002 */
[----:B------:R2:W-:Y:S03]  /*c090*/  @P0 SYNCS.ARRIVE.TRANS64.RED.A1T0 RZ, [R0+URZ], RZ ;  /* 0x000000ff00ff09a7 */ /* 0x0005e600081004ff */
.L_x_178:
[----:B------:R-:W-:Y:S01]  /*c0a0*/  R2UR UR6, R105 ;  /* 0x00000000690672ca */ /* 0x000fe200000e0000 */
[----:B------:R-:W-:Y:S01]  /*c0b0*/  UIADD3 UR53, UPT, UPT, UR53, 0x8, URZ ;  /* 0x0000000835357890 */ /* 0x000fe2000fffe0ff */
[----:B------:R-:W-:Y:S02]  /*c0c0*/  R2UR UR5, R89 ;  /* 0x00000000590572ca */ /* 0x000fe400000e0000 */
[----:B------:R-:W-:Y:S02]  /*c0d0*/  R2UR UR4, R90 ;  /* 0x000000005a0472ca */ /* 0x000fe400000e0000 */
[----:B------:R-:W-:Y:S02]  /*c0e0*/  R2UR UR36, R104 ;  /* 0x00000000682472ca */ /* 0x000fe400000e0000 */
[----:B------:R-:W-:Y:S02]  /*c0f0*/  ISETP.NE.AND P0, PT, R93, 0x2, PT ;  /* 0x000000025d00780c */ /* 0x000fe40003f05270 */
[----:B------:R-:W-:Y:S02]  /*c100*/  ISETP.NE.AND P1, PT, R36, 0x2, PT ;  /* 0x000000022400780c */ /* 0x000fe40003f25270 */
[----:B------:R-:W-:Y:S01]  /*c110*/  SEL R2, RZ, 0x1, P0 ;  /* 0x00000001ff027807 */ /* 0x000fe20000000000 */
[----:B------:R-:W-:Y:S01]  /*c120*/  UISETP.NE.AND UP0, UPT, UR6, URZ, UPT ;  /* 0x000000ff0600728c */ /* 0x000fe2000bf05270 */
[----:B--2---:R-:W-:Y:S01]  /*c130*/  SEL R0, RZ, 0x1, P1 ;  /* 0x00000001ff007807 */ /* 0x004fe20000800000 */
[----:B------:R-:W-:Y:S01]  /*c140*/  UIADD3 UR20, UPT, UPT, UR37, UR5, URZ ;  /* 0x0000000525147290 */ /* 0x000fe2000fffe0ff */
[----:B------:R-:W-:Y:S01]  /*c150*/  LOP3.LUT R99, R99, R2, RZ, 0x3c, !PT ;  /* 0x0000000263637212 */ /* 0x000fe200078e3cff */
[----:B------:R-:W-:Y:S01]  /*c160*/  UIADD3 UR16, UPT, UPT, UR38, UR4, URZ ;  /* 0x0000000426107290 */ /* 0x000fe2000fffe0ff */
[----:B------:R-:W-:Y:S02]  /*c170*/  LOP3.LUT R100, R100, R0, RZ, 0x3c, !PT ;  /* 0x0000000064647212 */ /* 0x000fe400078e3cff */
[----:B------:R-:W-:Y:S02]  /*c180*/  SEL R93, R93, RZ, P0 ;  /* 0x000000ff5d5d7207 */ /* 0x000fe40000000000 */
[----:B------:R-:W-:Y:S01]  /*c190*/  SEL R36, R36, RZ, P1 ;  /* 0x000000ff24247207 */ /* 0x000fe20000800000 */
[----:B------:R-:W-:Y:S06]  /*c1a0*/  BRA.U UP0, `(.L_x_179) ;  /* 0xffffff9d00687547 */ /* 0x000fec000b83ffff */
[----:B------:R-:W2:Y:S01]  /*c1b0*/  LDCU.64 UR4, c[0x0][0x888] ;  /* 0x00011100ff0477ac */ /* 0x000ea20008000a00 */
[----:B------:R-:W3:Y:S01]  /*c1c0*/  LDCU.64 UR6, c[0x0][0x890] ;  /* 0x00011200ff0677ac */ /* 0x000ee20008000a00 */
[----:B--2---:R-:W-:Y:S02]  /*c1d0*/  ISETP.NE.U32.AND P2, PT, RZ, UR4, PT ;  /* 0x00000004ff007c0c */ /* 0x004fe4000bf45070 */
[----:B---3--:R-:W-:Y:S02]  /*c1e0*/  ISETP.NE.U32.AND P1, PT, RZ, UR6, PT ;  /* 0x00000006ff007c0c */ /* 0x008fe4000bf25070 */
[----:B------:R-:W-:Y:S02]  /*c1f0*/  ISETP.NE.AND.EX P2, PT, RZ, UR5, PT, P2 ;  /* 0x00000005ff007c0c */ /* 0x000fe4000bf45320 */
[----:B------:R-:W-:-:S13]  /*c200*/  ISETP.NE.AND.EX P0, PT, RZ, UR7, PT, P1 ;  /* 0x00000007ff007c0c */ /* 0x000fda000bf05310 */
[----:B------:R-:W-:Y:S05]  /*c210*/  @P2 BRA P0, `(.L_x_180) ;  /* 0x00000000003c2947 */ /* 0x000fea0000000000 */
[----:B------:R-:W-:-:S13]  /*c220*/  ISETP.NE.AND.EX P1, PT, RZ, UR7, PT, P1 ;  /* 0x00000007ff007c0c */ /* 0x000fda000bf25310 */
[----:B------:R-:W-:Y:S05]  /*c230*/  @P1 BRA `(.L_x_181) ;  /* 0x00000000000c1947 */ /* 0x000fea0003800000 */
[----:B------:R-:W-:-:S13]  /*c240*/  FSETP.NEU.AND P0, PT, R45, RZ, PT ;  /* 0x000000ff2d00720b */ /* 0x000fda0003f0d000 */
[----:B------:R-:W-:Y:S05]  /*c250*/  @!P0 EXIT ;  /* 0x000000000000894d */ /* 0x000fea0003800000 */
[----:B------:R-:W-:Y:S05]  /*c260*/  BRA `(.L_x_180) ;  /* 0x0000000000287947 */ /* 0x000fea0003800000 */
.L_x_181:
[----:B------:R-:W-:Y:S01]  /*c270*/  ISETP.NE.AND P0, PT, R92, RZ, PT ;  /* 0x000000ff5c00720c */ /* 0x000fe20003f05270 */
[----:B------:R-:W-:-:S12]  /*c280*/  BSSY.RECONVERGENT B0, `(.L_x_180) ;  /* 0x0000008000007945 */ /* 0x000fd80003800200 */
[----:B------:R-:W-:Y:S05]  /*c290*/  @P0 BRA `(.L_x_182) ;  /* 0x0000000000100947 */ /* 0x000fea0003800000 */
[----:B------:R-:W-:-:S04]  /*c2a0*/  ISETP.NE.U32.AND P0, PT, RZ, UR4, PT ;  /* 0x00000004ff007c0c */ /* 0x000fc8000bf05070 */
[----:B------:R-:W-:-:S13]  /*c2b0*/  ISETP.NE.AND.EX P0, PT, RZ, UR5, PT, P0 ;  /* 0x00000005ff007c0c */ /* 0x000fda000bf05300 */
[----:B------:R-:W-:Y:S05]  /*c2c0*/  @!P0 EXIT ;  /* 0x000000000000894d */ /* 0x000fea0003800000 */
[----:B------:R-:W-:Y:S05]  /*c2d0*/  BRA `(.L_x_183) ;  /* 0x0000000000087947 */ /* 0x000fea0003800000 */
.L_x_182:
[----:B------:R-:W-:-:S13]  /*c2e0*/  FSETP.NEU.AND P0, PT, R45, RZ, PT ;  /* 0x000000ff2d00720b */ /* 0x000fda0003f0d000 */
[----:B------:R-:W-:Y:S05]  /*c2f0*/  @!P0 EXIT ;  /* 0x000000000000894d */ /* 0x000fea0003800000 */
.L_x_183:
[----:B------:R-:W-:Y:S05]  /*c300*/  BSYNC.RECONVERGENT B0 ;  /* 0x0000000000007941 */ /* 0x000fea0003800200 */
.L_x_180:
[----:B------:R-:W-:Y:S01]  /*c310*/  ULEA UR6, UR47, UR43, 0x3 ;  /* 0x0000002b2f067291 */ /* 0x000fe2000f8e18ff */
[----:B------:R-:W-:-:S04]  /*c320*/  DEPBAR.LE SB0, 0x0 ;  /* 0x000080000000791a */ /* 0x000fc80000000000 */
[----:B------:R-:W-:-:S04]  /*c330*/  UIADD3 UR6, UPT, UPT, UR6, 0x70, URZ ;  /* 0x0000007006067890 */ /* 0x000fc8000fffe0ff */
[----:B------:R-:W-:-:S09]  /*c340*/  UPRMT UR6, UR52, 0x654, UR6 ;  /* 0x0000065434067896 */ /* 0x000fd20008000006 */
[----:B------:R-:W-:Y:S01]  /*c350*/  SYNCS.ARRIVE.TRANS64.RED.A1T0 RZ, [UR6], RZ ;  /* 0x000000ffffff79a7 */ /* 0x000fe20008100406 */
[----:B------:R-:W-:Y:S05]  /*c360*/  EXIT ;  /* 0x000000000000794d */ /* 0x000fea0003800000 */
.L_x_24:
[----:B---3--:R3:W4:Y:S02]  /*c370*/  SYNCS.PHASECHK.TRANS64.TRYWAIT P0, [R0+URZ+0xf0], R2 ;  /* 0x0000f002000075a7 */ /* 0x00872400080011ff */
[----:B----4-:R-:W-:Y:S05]  /*c380*/  @!P0 NANOSLEEP.SYNCS 0x989680 ;  /* 0x009896800000895d */ /* 0x010fea0003900000 */
[----:B------:R-:W4:Y:S02]  /*c390*/  @!P0 SYNCS.PHASECHK.TRANS64 P0, [R0+URZ+0xf0], R2 ;  /* 0x0000f002000085a7 */ /* 0x000f2400080010ff */
[----:B----4-:R-:W-:Y:S05]  /*c3a0*/  @!P0 BRA `(.L_x_24) ;  /* 0xfffffffc00f08947 */ /* 0x010fea000383ffff */
[----:B------:R-:W-:Y:S05]  /*c3b0*/  BRA `(.L_x_184) ;  /* 0xffffff5400f87947 */ /* 0x000fea000383ffff */
.L_x_27:
[----:B--2---:R-:W-:-:S07]  /*c3c0*/  MOV R0, UR33 ;  /* 0x0000002100007c02 */ /* 0x004fce0008000f00 */
.L_x_185:
[----:B--2---:R2:W3:Y:S02]  /*c3d0*/  SYNCS.PHASECHK.TRANS64.TRYWAIT P0, [R0+URZ+0x28], R3 ;  /* 0x00002803000075a7 */ /* 0x0044e400080011ff */
[----:B---3--:R-:W-:Y:S05]  /*c3e0*/  @!P0 NANOSLEEP.SYNCS 0x989680 ;  /* 0x009896800000895d */ /* 0x008fea0003900000 */
[----:B------:R-:W3:Y:S02]  /*c3f0*/  @!P0 SYNCS.PHASECHK.TRANS64 P0, [R0+URZ+0x28], R3 ;  /* 0x00002803000085a7 */ /* 0x000ee400080010ff */
[----:B---3--:R-:W-:Y:S05]  /*c400*/  @!P0 BRA `(.L_x_185) ;  /* 0xfffffffc00f08947 */ /* 0x008fea000383ffff */
[----:B------:R-:W-:Y:S05]  /*c410*/  BRA `(.L_x_26) ;  /* 0xffffff5800507947 */ /* 0x000fea000383ffff */
.L_x_34:
[----:B-1----:R-:W-:-:S07]  /*c420*/  MOV R0, UR17 ;  /* 0x0000001100007c02 */ /* 0x002fce0008000f00 */
.L_x_186:
[----:B-1----:R1:W2:Y:S02]  /*c430*/  SYNCS.PHASECHK.TRANS64.TRYWAIT P0, [R0+URZ+0x28], R3 ;  /* 0x00002803000075a7 */ /* 0x0022a400080011ff */
[----:B--2---:R-:W-:Y:S05]  /*c440*/  @!P0 NANOSLEEP.SYNCS 0x989680 ;  /* 0x009896800000895d */ /* 0x004fea0003900000 */
[----:B------:R-:W2:Y:S02]  /*c450*/  @!P0 SYNCS.PHASECHK.TRANS64 P0, [R0+URZ+0x28], R3 ;  /* 0x00002803000085a7 */ /* 0x000ea400080010ff */
[----:B--2---:R-:W-:Y:S05]  /*c460*/  @!P0 BRA `(.L_x_186) ;  /* 0xfffffffc00f08947 */ /* 0x004fea000383ffff */
[----:B------:R-:W-:Y:S05]  /*c470*/  BRA `(.L_x_33) ;  /* 0xffffff5c00207947 */ /* 0x000fea000383ffff */
.L_x_39:
[----:B-1----:R1:W2:Y:S02]  /*c480*/  SYNCS.PHASECHK.TRANS64.TRYWAIT P0, [R3+URZ+0xa0], R0 ;  /* 0x0000a000030075a7 */ /* 0x0022a400080011ff */
[----:B--2---:R-:W-:Y:S05]  /*c490*/  @!P0 NANOSLEEP.SYNCS 0x989680 ;  /* 0x009896800000895d */ /* 0x004fea0003900000 */
[----:B------:R-:W2:Y:S02]  /*c4a0*/  @!P0 SYNCS.PHASECHK.TRANS64 P0, [R3+URZ+0xa0], R0 ;  /* 0x0000a000030085a7 */ /* 0x000ea400080010ff */
[----:B--2---:R-:W-:Y:S05]  /*c4b0*/  @!P0 BRA `(.L_x_39) ;  /* 0xfffffffc00f08947 */ /* 0x004fea000383ffff */
[----:B------:R-:W-:Y:S05]  /*c4c0*/  BRA `(.L_x_187) ;  /* 0xffffff5c00d87947 */ /* 0x000fea000383ffff */
.L_x_43:
[----:B------:R-:W-:-:S07]  /*c4d0*/  MOV R0, UR4 ;  /* 0x0000000400007c02 */ /* 0x000fce0008000f00 */
.L_x_188:
[----:B-1----:R1:W2:Y:S02]  /*c4e0*/  SYNCS.PHASECHK.TRANS64.TRYWAIT P0, [R0+URZ], R2 ;  /* 0x00000002000075a7 */ /* 0x0022a400080011ff */
[----:B--2---:R-:W-:Y:S05]  /*c4f0*/  @!P0 NANOSLEEP.SYNCS 0x989680 ;  /* 0x009896800000895d */ /* 0x004fea0003900000 */
[----:B------:R-:W2:Y:S02]  /*c500*/  @!P0 SYNCS.PHASECHK.TRANS64 P0, [R0+URZ], R2 ;  /* 0x00000002000085a7 */ /* 0x000ea400080010ff */
[----:B--2---:R-:W-:Y:S05]  /*c510*/  @!P0 BRA `(.L_x_188) ;  /* 0xfffffffc00f08947 */ /* 0x004fea000383ffff */
[----:B------:R-:W-:Y:S05]  /*c520*/  BRA `(.L_x_189) ;  /* 0xffffff6400847947 */ /* 0x000fea000383ffff */
.L_x_44:
[----:B------:R-:W-:-:S07]  /*c530*/  MOV R0, UR5 ;  /* 0x0000000500007c02 */ /* 0x000fce0008000f00 */
.L_x_190:
[----:B-1----:R1:W2:Y:S02]  /*c540*/  SYNCS.PHASECHK.TRANS64.TRYWAIT P0, [R0+URZ], R3 ;  /* 0x00000003000075a7 */ /* 0x0022a400080011ff */
[----:B--2---:R-:W-:Y:S05]  /*c550*/  @!P0 NANOSLEEP.SYNCS 0x989680 ;  /* 0x009896800000895d */ /* 0x004fea0003900000 */
[----:B------:R-:W2:Y:S02]  /*c560*/  @!P0 SYNCS.PHASECHK.TRANS64 P0, [R0+URZ], R3 ;  /* 0x00000003000085a7 */ /* 0x000ea400080010ff */
[----:B--2---:R-:W-:Y:S05]  /*c570*/  @!P0 BRA `(.L_x_190) ;  /* 0xfffffffc00f08947 */ /* 0x004fea000383ffff */
[----:B------:R-:W-:Y:S05]  /*c580*/  BRA `(.L_x_191) ;  /* 0xffffff6400907947 */ /* 0x000fea000383ffff */
.L_x_45:
[----:B------:R-:W-:-:S07]  /*c590*/  MOV R0, UR5 ;  /* 0x0000000500007c02 */ /* 0x000fce0008000f00 */
.L_x_192:
[----:B-1----:R1:W2:Y:S02]  /*c5a0*/  SYNCS.PHASECHK.TRANS64.TRYWAIT P0, [R0+URZ], R3 ;  /* 0x00000003000075a7 */ /* 0x0022a400080011ff */
[----:B--2---:R-:W-:Y:S05]  /*c5b0*/  @!P0 NANOSLEEP.SYNCS 0x989680 ;  /* 0x009896800000895d */ /* 0x004fea0003900000 */
[----:B------:R-:W2:Y:S02]  /*c5c0*/  @!P0 SYNCS.PHASECHK.TRANS64 P0, [R0+URZ], R3 ;  /* 0x00000003000085a7 */ /* 0x000ea400080010ff */
[----:B--2---:R-:W-:Y:S05]  /*c5d0*/  @!P0 BRA `(.L_x_192) ;  /* 0xfffffffc00f08947 */ /* 0x004fea000383ffff */
[----:B------:R-:W-:Y:S05]  /*c5e0*/  BRA `(.L_x_193) ;  /* 0xffffff64009c7947 */ /* 0x000fea000383ffff */
.L_x_46:
[----:B------:R-:W-:-:S07]  /*c5f0*/  MOV R0, UR5 ;  /* 0x0000000500007c02 */ /* 0x000fce0008000f00 */
.L_x_194:
[----:B-1----:R1:W2:Y:S02]  /*c600*/  SYNCS.PHASECHK.TRANS64.TRYWAIT P0, [R0+URZ], R3 ;  /* 0x00000003000075a7 */ /* 0x0022a400080011ff */
[----:B--2---:R-:W-:Y:S05]  /*c610*/  @!P0 NANOSLEEP.SYNCS 0x989680 ;  /* 0x009896800000895d */ /* 0x004fea0003900000 */
[----:B------:R-:W2:Y:S02]  /*c620*/  @!P0 SYNCS.PHASECHK.TRANS64 P0, [R0+URZ], R3 ;  /* 0x00000003000085a7 */ /* 0x000ea400080010ff */
[----:B--2---:R-:W-:Y:S05]  /*c630*/  @!P0 BRA `(.L_x_194) ;  /* 0xfffffffc00f08947 */ /* 0x004fea000383ffff */
[----:B------:R-:W-:Y:S05]  /*c640*/  BRA `(.L_x_195) ;  /* 0xffffff6400a87947 */ /* 0x000fea000383ffff */
.L_x_49:
[----:B--2---:R2:W3:Y:S02]  /*c650*/  SYNCS.PHASECHK.TRANS64.TRYWAIT P0, [R2+URZ+0xe0], R4 ;  /* 0x0000e004020075a7 */ /* 0x0044e400080011ff */
[----:B---3--:R-:W-:Y:S05]  /*c660*/  @!P0 NANOSLEEP.SYNCS 0x989680 ;  /* 0x009896800000895d */ /* 0x008fea0003900000 */
[----:B------:R-:W3:Y:S02]  /*c670*/  @!P0 SYNCS.PHASECHK.TRANS64 P0, [R2+URZ+0xe0], R4 ;  /* 0x0000e004020085a7 */ /* 0x000ee400080010ff */
[----:B---3--:R-:W-:Y:S05]  /*c680*/  @!P0 BRA `(.L_x_49) ;  /* 0xfffffffc00f08947 */ /* 0x008fea000383ffff */
[----:B------:R-:W-:Y:S05]  /*c690*/  BRA `(.L_x_196) ;  /* 0xffffff6800047947 */ /* 0x000fea000383ffff */
.L_x_50:
[----:B------:R-:W-:-:S07]  /*c6a0*/  MOV R2, UR4 ;  /* 0x0000000400027c02 */ /* 0x000fce0008000f00 */
.L_x_197:
[----:B--2---:R2:W3:Y:S02]  /*c6b0*/  SYNCS.PHASECHK.TRANS64.TRYWAIT P0, [R2+URZ+0xb0], R5 ;  /* 0x0000b005020075a7 */ /* 0x0044e400080011ff */
[----:B---3--:R-:W-:Y:S05]  /*c6c0*/  @!P0 NANOSLEEP.SYNCS 0x989680 ;  /* 0x009896800000895d */ /* 0x008fea0003900000 */
[----:B------:R-:W3:Y:S02]  /*c6d0*/  @!P0 SYNCS.PHASECHK.TRANS64 P0, [R2+URZ+0xb0], R5 ;  /* 0x0000b005020085a7 */ /* 0x000ee400080010ff */
[----:B---3--:R-:W-:Y:S05]  /*c6e0*/  @!P0 BRA `(.L_x_197) ;  /* 0xfffffffc00f08947 */ /* 0x008fea000383ffff */
[----:B------:R-:W-:Y:S05]  /*c6f0*/  BRA `(.L_x_198) ;  /* 0xffffff6800147947 */ /* 0x000fea000383ffff */
.L_x_51:
[----:B--2---:R2:W3:Y:S02]  /*c700*/  SYNCS.PHASECHK.TRANS64.TRYWAIT P1, [R2+URZ+0xa0], R4 ;  /* 0x0000a004020075a7 */ /* 0x0044e400080211ff */
[----:B---3--:R-:W-:Y:S05]  /*c710*/  @!P1 NANOSLEEP.SYNCS 0x989680 ;  /* 0x009896800000995d */ /* 0x008fea0003900000 */
[----:B------:R-:W3:Y:S02]  /*c720*/  @!P1 SYNCS.PHASECHK.TRANS64 P1, [R2+URZ+0xa0], R4 ;  /* 0x0000a004020095a7 */ /* 0x000ee400080210ff */
[----:B---3--:R-:W-:Y:S05]  /*c730*/  @!P1 BRA `(.L_x_51) ;  /* 0xfffffffc00f09947 */ /* 0x008fea000383ffff */
[----:B------:R-:W-:Y:S05]  /*c740*/  BRA `(.L_x_199) ;  /* 0xffffff6800447947 */ /* 0x000fea000383ffff */
.L_x_54:
[----:B------:R-:W-:-:S07]  /*c750*/  MOV R0, UR4 ;  /* 0x0000000400007c02 */ /* 0x000fce0008000f00 */
.L_x_200:
[----:B--2---:R2:W3:Y:S02]  /*c760*/  SYNCS.PHASECHK.TRANS64.TRYWAIT P0, [R0+URZ+0xb0], R2 ;  /* 0x0000b002000075a7 */ /* 0x0044e400080011ff */
[----:B---3--:R-:W-:Y:S05]  /*c770*/  @!P0 NANOSLEEP.SYNCS 0x989680 ;  /* 0x009896800000895d */ /* 0x008fea0003900000 */
[----:B------:R-:W3:Y:S02]  /*c780*/  @!P0 SYNCS.PHASECHK.TRANS64 P0, [R0+URZ+0xb0], R2 ;  /* 0x0000b002000085a7 */ /* 0x000ee400080010ff */
[----:B---3--:R-:W-:Y:S05]  /*c790*/  @!P0 BRA `(.L_x_200) ;  /* 0xfffffffc00f08947 */ /* 0x008fea000383ffff */
[----:B------:R-:W-:Y:S05]  /*c7a0*/  BRA `(.L_x_53) ;  /* 0xffffff6800987947 */ /* 0x000fea000383ffff */
.L_x_63:
[----:B--2---:R-:W-:-:S04]  /*c7b0*/  MOV R5, UR5 ;  /* 0x0000000500057c02 */ /* 0x004fc80008000f00 */
[----:B------:R2:W3:Y:S03]  /*c7c0*/  SYNCS.PHASECHK.TRANS64.TRYWAIT P0, [R5+URZ+0x8], R6 ;  /* 0x00000806050075a7 */ /* 0x0004e600080011ff */
[----:B---3--:R-:W-:Y:S05]  /*c7d0*/  @!P0 NANOSLEEP.SYNCS 0x989680 ;  /* 0x009896800000895d */ /* 0x008fea0003900000 */
[----:B------:R-:W3:Y:S02]  /*c7e0*/  @!P0 SYNCS.PHASECHK.TRANS64 P0, [R5+URZ+0x8], R6 ;  /* 0x00000806050085a7 */ /* 0x000ee400080010ff */
[----:B---3--:R-:W-:Y:S05]  /*c7f0*/  @!P0 BRA `(.L_x_63) ;  /* 0xfffffffc00ec8947 */ /* 0x008fea000383ffff */
[----:B------:R-:W-:Y:S05]  /*c800*/  BRA `(.L_x_62) ;  /* 0xffffff6c004c7947 */ /* 0x000fea000383ffff */
.L_x_65:
[----:B------:R-:W-:Y:S01]  /*c810*/  BSSY B0, `(.L_x_201) ;  /* 0x0000006000007945 */ /* 0x000fe20003800000 */
[----:B------:R-:W-:-:S07]  /*c820*/  MOV R15, 0xffffffff ;  /* 0xffffffff000f7802 */ /* 0x000fce0000000f00 */
[----:B-12--5:R-:W-:Y:S05]  /*c830*/  WARPSYNC.COLLECTIVE R15, `(.L_x_202) ;  /* 0x000000000f0c7348 */ /* 0x026fea0003c00000 */
[----:B------:R-:W-:Y:S02]  /*c840*/  ELECT P6, UR79, PT ;  /* 0x00000000004f782f */ /* 0x000fe400038c0000 */
[----:B------:R-:W-:Y:S01]  /*c850*/  MOV R14, UR79 ;  /* 0x0000004f000e7c02 */ /* 0x000fe20008000f00 */
[----:B-12--5:R-:W-:Y:S10]  /*c860*/  ENDCOLLECTIVE ;  /* 0x000000000000791b */ /* 0x026ff40003800000 */
.L_x_202:
[----:B------:R-:W-:Y:S05]  /*c870*/  BSYNC B0 ;  /* 0x0000000000007941 */ /* 0x000fea0003800000 */
.L_x_201:
[----:B------:R-:W-:Y:S05]  /*c880*/  BRA `(.L_x_203) ;  /* 0xffffff6c007c7947 */ /* 0x000fea000383ffff */
.L_x_67:
[----:B--2---:R-:W-:-:S04]  /*c890*/  MOV R0, UR5 ;  /* 0x0000000500007c02 */ /* 0x004fc80008000f00 */
[----:B------:R2:W3:Y:S03]  /*c8a0*/  SYNCS.PHASECHK.TRANS64.TRYWAIT P0, [R0+URZ+0x8], R4 ;  /* 0x00000804000075a7 */ /* 0x0004e600080011ff */
[----:B---3--:R-:W-:Y:S05]  /*c8b0*/  @!P0 NANOSLEEP.SYNCS 0x989680 ;  /* 0x009896800000895d */ /* 0x008fea0003900000 */
[----:B------:R-:W3:Y:S02]  /*c8c0*/  @!P0 SYNCS.PHASECHK.TRANS64 P0, [R0+URZ+0x8], R4 ;  /* 0x00000804000085a7 */ /* 0x000ee400080010ff */
[----:B---3--:R-:W-:Y:S05]  /*c8d0*/  @!P0 BRA `(.L_x_67) ;  /* 0xfffffffc00ec8947 */ /* 0x008fea000383ffff */
[----:B------:R-:W-:Y:S05]  /*c8e0*/  BRA `(.L_x_66) ;  /* 0xffffff6c00807947 */ /* 0x000fea000383ffff */
.L_x_68:
[----:B-1----:R1:W2:Y:S02]  /*c8f0*/  SYNCS.PHASECHK.TRANS64.TRYWAIT P0, [R0+URZ+0xa0], R4 ;  /* 0x0000a004000075a7 */ /* 0x0022a400080011ff */
[----:B--2---:R-:W-:Y:S05]  /*c900*/  @!P0 NANOSLEEP.SYNCS 0x989680 ;  /* 0x009896800000895d */ /* 0x004fea0003900000 */
[----:B------:R-:W2:Y:S02]  /*c910*/  @!P0 SYNCS.PHASECHK.TRANS64 P0, [R0+URZ+0xa0], R4 ;  /* 0x0000a004000085a7 */ /* 0x000ea400080010ff */
[----:B--2---:R-:W-:Y:S05]  /*c920*/  @!P0 BRA `(.L_x_68) ;  /* 0xfffffffc00f08947 */ /* 0x004fea000383ffff */
[----:B------:R-:W-:Y:S05]  /*c930*/  BRA `(.L_x_204) ;  /* 0xffffff70006c7947 */ /* 0x000fea000383ffff */
.L_x_70:
[----:B------:R-:W-:-:S07]  /*c940*/  MOV R0, UR31 ;  /* 0x0000001f00007c02 */ /* 0x000fce0008000f00 */
.L_x_205:
[----:B-1----:R1:W2:Y:S02]  /*c950*/  SYNCS.PHASECHK.TRANS64.TRYWAIT P0, [R0+URZ+0xd0], R4 ;  /* 0x0000d004000075a7 */ /* 0x0022a400080011ff */
[----:B--2---:R-:W-:Y:S05]  /*c960*/  @!P0 NANOSLEEP.SYNCS 0x989680 ;  /* 0x009896800000895d */ /* 0x004fea0003900000 */
[----:B------:R-:W2:Y:S02]  /*c970*/  @!P0 SYNCS.PHASECHK.TRANS64 P0, [R0+URZ+0xd0], R4 ;  /* 0x0000d004000085a7 */ /* 0x000ea400080010ff */
[----:B--2---:R-:W-:Y:S05]  /*c980*/  @!P0 BRA `(.L_x_205) ;  /* 0xfffffffc00f08947 */ /* 0x004fea000383ffff */
[----:B------:R-:W-:Y:S05]  /*c990*/  BRA `(.L_x_206) ;  /* 0xffffff7000b87947 */ /* 0x000fea000383ffff */
.L_x_73:
[----:B------:R-:W-:Y:S07]  /*c9a0*/  MOV R0, UR5 ;  /* 0x0000000500007c02 */ /* 0x000fee0008000f00 */
.L_x_207:
[----:B-1----:R1:W2:Y:S02]  /*c9b0*/  SYNCS.PHASECHK.TRANS64.TRYWAIT P0, [R0+URZ], R4 ;  /* 0x00000004000075a7 */ /* 0x0022a400080011ff */
[----:B--2---:R-:W-:Y:S05]  /*c9c0*/  @!P0 NANOSLEEP.SYNCS 0x989680 ;  /* 0x009896800000895d */ /* 0x004fea0003900000 */
[----:B------:R-:W2:Y:S02]  /*c9d0*/  @!P0 SYNCS.PHASECHK.TRANS64 P0, [R0+URZ], R4 ;  /* 0x00000004000085a7 */ /* 0x000ea400080010ff */
[----:B--2---:R-:W-:Y:S05]  /*c9e0*/  @!P0 BRA `(.L_x_207) ;  /* 0xfffffffc00f08947 */ /* 0x004fea000383ffff */
[----:B------:R-:W-:Y:S05]  /*c9f0*/  BRA `(.L_x_72) ;  /* 0xffffff7000cc7947 */ /* 0x000fea000383ffff */
.L_x_77:
[----:B-1----:R-:W-:-:S07]  /*ca00*/  MOV R0, UR4 ;  /* 0x0000000400007c02 */ /* 0x002fce0008000f00 */
.L_x_208:
[----:B-1----:R1:W2:Y:S02]  /*ca10*/  SYNCS.PHASECHK.TRANS64.TRYWAIT P0, [R0+URZ], R2 ;  /* 0x00000002000075a7 */ /* 0x0022a400080011ff */
[----:B--2---:R-:W-:Y:S05]  /*ca20*/  @!P0 NANOSLEEP.SYNCS 0x989680 ;  /* 0x009896800000895d */ /* 0x004fea0003900000 */
[----:B------:R-:W2:Y:S02]  /*ca30*/  @!P0 SYNCS.PHASECHK.TRANS64 P0, [R0+URZ], R2 ;  /* 0x00000002000085a7 */ /* 0x000ea400080010ff */
[----:B--2---:R-:W-:Y:S05]  /*ca40*/  @!P0 BRA `(.L_x_208) ;  /* 0xfffffffc00f08947 */ /* 0x004fea000383ffff */
[----:B------:R-:W-:Y:S05]  /*ca50*/  BRA `(.L_x_209) ;  /* 0xffffff7400c07947 */ /* 0x000fea000383ffff */
.L_x_80:
[----:B------:R-:W-:-:S07]  /*ca60*/  MOV R0, UR26 ;  /* 0x0000001a00007c02 */ /* 0x000fce0008000f00 */
.L_x_210:
[----:B-1----:R1:W2:Y:S02]  /*ca70*/  SYNCS.PHASECHK.TRANS64.TRYWAIT P1, [R0+URZ+0x100], R2 ;  /* 0x00010002000075a7 */ /* 0x0022a400080211ff */
[----:B--2---:R-:W-:Y:S05]  /*ca80*/  @!P1 NANOSLEEP.SYNCS 0x989680 ;  /* 0x009896800000995d */ /* 0x004fea0003900000 */
[----:B------:R-:W2:Y:S02]  /*ca90*/  @!P1 SYNCS.PHASECHK.TRANS64 P1, [R0+URZ+0x100], R2 ;  /* 0x00010002000095a7 */ /* 0x000ea400080210ff */
[----:B--2---:R-:W-:Y:S05]  /*caa0*/  @!P1 BRA `(.L_x_210) ;  /* 0xfffffffc00f09947 */ /* 0x004fea000383ffff */
[----:B------:R-:W-:Y:S05]  /*cab0*/  BRA `(.L_x_211) ;  /* 0xffffff78000c7947 */ /* 0x000fea000383ffff */
.L_x_85:
[----:B---3--:R3:W4:Y:S02]  /*cac0*/  SYNCS.PHASECHK.TRANS64.TRYWAIT P0, [R12+URZ+0xa0], R0 ;  /* 0x0000a0000c0075a7 */ /* 0x00872400080011ff */
[----:B----4-:R-:W-:Y:S05]  /*cad0*/  @!P0 NANOSLEEP.SYNCS 0x989680 ;  /* 0x009896800000895d */ /* 0x010fea0003900000 */
[----:B------:R-:W4:Y:S02]  /*cae0*/  @!P0 SYNCS.PHASECHK.TRANS64 P0, [R12+URZ+0xa0], R0 ;  /* 0x0000a0000c0085a7 */ /* 0x000f2400080010ff */
[----:B----4-:R-:W-:Y:S05]  /*caf0*/  @!P0 BRA `(.L_x_85) ;  /* 0xfffffffc00f08947 */ /* 0x010fea000383ffff */
[----:B------:R-:W-:Y:S05]  /*cb00*/  BRA `(.L_x_212) ;  /* 0xffffff7c002c7947 */ /* 0x000fea000383ffff */
.L_x_88:
[----:B-1----:R-:W-:Y:S07]  /*cb10*/  MOV R0, UR21 ;  /* 0x0000001500007c02 */ /* 0x002fee0008000f00 */
.L_x_213:
[----:B-1----:R1:W3:Y:S02]  /*cb20*/  SYNCS.PHASECHK.TRANS64.TRYWAIT P2, [R0+URZ+0x98], R6 ;  /* 0x00009806000075a7 */ /* 0x0022e400080411ff */
[----:B---3--:R-:W-:Y:S05]  /*cb30*/  @!P2 NANOSLEEP.SYNCS 0x989680 ;  /* 0x009896800000a95d */ /* 0x008fea0003900000 */
[----:B------:R-:W3:Y:S02]  /*cb40*/  @!P2 SYNCS.PHASECHK.TRANS64 P2, [R0+URZ+0x98], R6 ;  /* 0x000098060000a5a7 */ /* 0x000ee400080410ff */
[----:B---3--:R-:W-:Y:S05]  /*cb50*/  @!P2 BRA `(.L_x_213) ;  /* 0xfffffffc00f0a947 */ /* 0x008fea000383ffff */
[----:B------:R-:W-:Y:S05]  /*cb60*/  BRA `(.L_x_87) ;  /* 0xffffff8000987947 */ /* 0x000fea000383ffff */
.L_x_91:
[----:B------:R-:W-:Y:S07]  /*cb70*/  MOV R0, UR21 ;  /* 0x0000001500007c02 */ /* 0x000fee0008000f00 */
.L_x_214:
[----:B-1----:R1:W3:Y:S02]  /*cb80*/  SYNCS.PHASECHK.TRANS64.TRYWAIT P0, [R0+URZ+0x70], R10 ;  /* 0x0000700a000075a7 */ /* 0x0022e400080011ff */
[----:B---3--:R-:W-:Y:S05]  /*cb90*/  @!P0 NANOSLEEP.SYNCS 0x989680 ;  /* 0x009896800000895d */ /* 0x008fea0003900000 */
[----:B------:R-:W3:Y:S02]  /*cba0*/  @!P0 SYNCS.PHASECHK.TRANS64 P0, [R0+URZ+0x70], R10 ;  /* 0x0000700a000085a7 */ /* 0x000ee400080010ff */
[----:B---3--:R-:W-:Y:S05]  /*cbb0*/  @!P0 BRA `(.L_x_214) ;  /* 0xfffffffc00f08947 */ /* 0x008fea000383ffff */
[----:B------:R-:W-:Y:S05]  /*cbc0*/  BRA `(.L_x_215) ;  /* 0xffffff8000f47947 */ /* 0x000fea000383ffff */
.L_x_92:
[----:B------:R-:W-:Y:S07]  /*cbd0*/  MOV R0, UR21 ;  /* 0x0000001500007c02 */ /* 0x000fee0008000f00 */
.L_x_216:
[----:B-1----:R1:W3:Y:S02]  /*cbe0*/  SYNCS.PHASECHK.TRANS64.TRYWAIT P0, [R0+URZ+0x78], R10 ;  /* 0x0000780a000075a7 */ /* 0x0022e400080011ff */
[----:B---3--:R-:W-:Y:S05]  /*cbf0*/  @!P0 NANOSLEEP.SYNCS 0x989680 ;  /* 0x009896800000895d */ /* 0x008fea0003900000 */
[----:B------:R-:W3:Y:S02]  /*cc00*/  @!P0 SYNCS.PHASECHK.TRANS64 P0, [R0+URZ+0x78], R10 ;  /* 0x0000780a000085a7 */ /* 0x000ee400080010ff */
[----:B---3--:R-:W-:Y:S05]  /*cc10*/  @!P0 BRA `(.L_x_216) ;  /* 0xfffffffc00f08947 */ /* 0x008fea000383ffff */
[----:B------:R-:W-:Y:S05]  /*cc20*/  BRA `(.L_x_217) ;  /* 0xffffff8400307947 */ /* 0x000fea000383ffff */
.L_x_93:
[----:B------:R-:W-:Y:S07]  /*cc30*/  MOV R0, UR21 ;  /* 0x0000001500007c02 */ /* 0x000fee0008000f00 */
.L_x_218:
[----:B-1----:R1:W3:Y:S02]  /*cc40*/  SYNCS.PHASECHK.TRANS64.TRYWAIT P0, [R0+URZ+0x80], R10 ;  /* 0x0000800a000075a7 */ /* 0x0022e400080011ff */
[----:B---3--:R-:W-:Y:S05]  /*cc50*/  @!P0 NANOSLEEP.SYNCS 0x989680 ;  /* 0x009896800000895d */ /* 0x008fea0003900000 */
[----:B------:R-:W3:Y:S02]  /*cc60*/  @!P0 SYNCS.PHASECHK.TRANS64 P0, [R0+URZ+0x80], R10 ;  /* 0x0000800a000085a7 */ /* 0x000ee400080010ff */
[----:B---3--:R-:W-:Y:S05]  /*cc70*/  @!P0 BRA `(.L_x_218) ;  /* 0xfffffffc00f08947 */ /* 0x008fea000383ffff */
[----:B------:R-:W-:Y:S05]  /*cc80*/  BRA `(.L_x_219) ;  /* 0xffffff8400707947 */ /* 0x000fea000383ffff */
.L_x_94:
[----:B------:R-:W-:Y:S07]  /*cc90*/  MOV R0, UR21 ;  /* 0x0000001500007c02 */ /* 0x000fee0008000f00 */
.L_x_220:
[----:B-1----:R1:W3:Y:S02]  /*cca0*/  SYNCS.PHASECHK.TRANS64.TRYWAIT P0, [R0+URZ+0x88], R10 ;  /* 0x0000880a000075a7 */ /* 0x0022e400080011ff */
[----:B---3--:R-:W-:Y:S05]  /*ccb0*/  @!P0 NANOSLEEP.SYNCS 0x989680 ;  /* 0x009896800000895d */ /* 0x008fea0003900000 */
[----:B------:R-:W3:Y:S02]  /*ccc0*/  @!P0 SYNCS.PHASECHK.TRANS64 P0, [R0+URZ+0x88], R10 ;  /* 0x0000880a000085a7 */ /* 0x000ee400080010ff */
[----:B---3--:R-:W-:Y:S05]  /*ccd0*/  @!P0 BRA `(.L_x_220) ;  /* 0xfffffffc00f08947 */ /* 0x008fea000383ffff */
[----:B------:R-:W-:Y:S05]  /*cce0*/  BRA `(.L_x_221) ;  /* 0xffffff8400b47947 */ /* 0x000fea000383ffff */
.L_x_95:
[----:B------:R-:W-:Y:S07]  /*ccf0*/  MOV R0, UR21 ;  /* 0x0000001500007c02 */ /* 0x000fee0008000f00 */
.L_x_222:
[----:B-1----:R1:W3:Y:S02]  /*cd00*/  SYNCS.PHASECHK.TRANS64.TRYWAIT P0, [R0+URZ+0x70], R9 ;  /* 0x00007009000075a7 */ /* 0x0022e400080011ff */
[----:B---3--:R-:W-:Y:S05]  /*cd10*/  @!P0 NANOSLEEP.SYNCS 0x989680 ;  /* 0x009896800000895d */ /* 0x008fea0003900000 */
[----:B------:R-:W3:Y:S02]  /*cd20*/  @!P0 SYNCS.PHASECHK.TRANS64 P0, [R0+URZ+0x70], R9 ;  /* 0x00007009000085a7 */ /* 0x000ee400080010ff */
[----:B---3--:R-:W-:Y:S05]  /*cd30*/  @!P0 BRA `(.L_x_222) ;  /* 0xfffffffc00f08947 */ /* 0x008fea000383ffff */
[----:B------:R-:W-:Y:S05]  /*cd40*/  BRA `(.L_x_223) ;  /* 0xffffff8400fc7947 */ /* 0x000fea000383ffff */
.L_x_96:
[----:B------:R-:W-:Y:S07]  /*cd50*/  MOV R0, UR21 ;  /* 0x0000001500007c02 */ /* 0x000fee0008000f00 */
.L_x_224:
[----:B-1----:R1:W3:Y:S02]  /*cd60*/  SYNCS.PHASECHK.TRANS64.TRYWAIT P0, [R0+URZ+0x78], R9 ;  /* 0x00007809000075a7 */ /* 0x0022e400080011ff */
[----:B---3--:R-:W-:Y:S05]  /*cd70*/  @!P0 NANOSLEEP.SYNCS 0x989680 ;  /* 0x009896800000895d */ /* 0x008fea0003900000 */
[----:B------:R-:W3:Y:S02]  /*cd80*/  @!P0 SYNCS.PHASECHK.TRANS64 P0, [R0+URZ+0x78], R9 ;  /* 0x00007809000085a7 */ /* 0x000ee400080010ff */
[----:B---3--:R-:W-:Y:S05]  /*cd90*/  @!P0 BRA `(.L_x_224) ;  /* 0xfffffffc00f08947 */ /* 0x008fea000383ffff */
[----:B------:R-:W-:Y:S05]  /*cda0*/  BRA `(.L_x_225) ;  /* 0xffffff8800447947 */ /* 0x000fea000383ffff */
.L_x_97:
[----:B------:R-:W-:Y:S07]  /*cdb0*/  MOV R0, UR21 ;  /* 0x0000001500007c02 */ /* 0x000fee0008000f00 */
.L_x_226:
[----:B-1----:R1:W3:Y:S02]  /*cdc0*/  SYNCS.PHASECHK.TRANS64.TRYWAIT P0, [R0+URZ+0x80], R9 ;  /* 0x00008009000075a7 */ /* 0x0022e400080011ff */
[----:B---3--:R-:W-:Y:S05]  /*cdd0*/  @!P0 NANOSLEEP.SYNCS 0x989680 ;  /* 0x009896800000895d */ /* 0x008fea0003900000 */
[----:B------:R-:W3:Y:S02]  /*cde0*/  @!P0 SYNCS.PHASECHK.TRANS64 P0, [R0+URZ+0x80], R9 ;  /* 0x00008009000085a7 */ /* 0x000ee400080010ff */
[----:B---3--:R-:W-:Y:S05]  /*cdf0*/  @!P0 BRA `(.L_x_226) ;  /* 0xfffffffc00f08947 */ /* 0x008fea000383ffff */
[----:B------:R-:W-:Y:S05]  /*ce00*/  BRA `(.L_x_227) ;  /* 0xffffff88008c7947 */ /* 0x000fea000383ffff */
.L_x_98:
[----:B------:R-:W-:Y:S07]  /*ce10*/  MOV R0, UR21 ;  /* 0x0000001500007c02 */ /* 0x000fee0008000f00 */
.L_x_228:
[----:B-1----:R1:W3:Y:S02]  /*ce20*/  SYNCS.PHASECHK.TRANS64.TRYWAIT P0, [R0+URZ+0x88], R9 ;  /* 0x00008809000075a7 */ /* 0x0022e400080011ff */
[----:B---3--:R-:W-:Y:S05]  /*ce30*/  @!P0 NANOSLEEP.SYNCS 0x989680 ;  /* 0x009896800000895d */ /* 0x008fea0003900000 */
[----:B------:R-:W3:Y:S02]  /*ce40*/  @!P0 SYNCS.PHASECHK.TRANS64 P0, [R0+URZ+0x88], R9 ;  /* 0x00008809000085a7 */ /* 0x000ee400080010ff */
[----:B---3--:R-:W-:Y:S05]  /*ce50*/  @!P0 BRA `(.L_x_228) ;  /* 0xfffffffc00f08947 */ /* 0x008fea000383ffff */
[----:B------:R-:W-:Y:S05]  /*ce60*/  BRA `(.L_x_229) ;  /* 0xffffff8800d07947 */ /* 0x000fea000383ffff */
.L_x_100:
[----:B------:R-:W-:-:S07]  /*ce70*/  MOV R0, UR21 ;  /* 0x0000001500007c02 */ /* 0x000fce0008000f00 */
.L_x_230:
[----:B-1----:R1:W4:Y:S02]  /*ce80*/  SYNCS.PHASECHK.TRANS64.TRYWAIT P0, [R0+URZ+0x70], R10 ;  /* 0x0000700a000075a7 */ /* 0x00232400080011ff */
[----:B----4-:R-:W-:Y:S05]  /*ce90*/  @!P0 NANOSLEEP.SYNCS 0x989680 ;  /* 0x009896800000895d */ /* 0x010fea0003900000 */
[----:B------:R-:W4:Y:S02]  /*cea0*/  @!P0 SYNCS.PHASECHK.TRANS64 P0, [R0+URZ+0x70], R10 ;  /* 0x0000700a000085a7 */ /* 0x000f2400080010ff */
[----:B----4-:R-:W-:Y:S05]  /*ceb0*/  @!P0 BRA `(.L_x_230) ;  /* 0xfffffffc00f08947 */ /* 0x010fea000383ffff */
[----:B------:R-:W-:Y:S05]  /*cec0*/  BRA `(.L_x_231) ;  /* 0xffffff8c00407947 */ /* 0x000fea000383ffff */
.L_x_101:
[----:B-1----:R-:W-:-:S07]  /*ced0*/  MOV R0, UR21 ;  /* 0x0000001500007c02 */ /* 0x002fce0008000f00 */
.L_x_232:
[----:B-1----:R1:W4:Y:S02]  /*cee0*/  SYNCS.PHASECHK.TRANS64.TRYWAIT P0, [R0+URZ+0x78], R10 ;  /* 0x0000780a000075a7 */ /* 0x00232400080011ff */
[----:B----4-:R-:W-:Y:S05]  /*cef0*/  @!P0 NANOSLEEP.SYNCS 0x989680 ;  /* 0x009896800000895d */ /* 0x010fea0003900000 */
[----:B------:R-:W4:Y:S02]  /*cf00*/  @!P0 SYNCS.PHASECHK.TRANS64 P0, [R0+URZ+0x78], R10 ;  /* 0x0000780a000085a7 */ /* 0x000f2400080010ff */
[----:B----4-:R-:W-:Y:S05]  /*cf10*/  @!P0 BRA `(.L_x_232) ;  /* 0xfffffffc00f08947 */ /* 0x010fea000383ffff */
[----:B------:R-:W-:Y:S05]  /*cf20*/  BRA `(.L_x_233) ;  /* 0xffffff8c00307947 */ /* 0x000fea000383ffff */
.L_x_102:
[----:B------:R-:W-:-:S07]  /*cf30*/  MOV R2, UR21 ;  /* 0x0000001500027c02 */ /* 0x000fce0008000f00 */
.L_x_234:
[----:B-1----:R1:W4:Y:S02]  /*cf40*/  SYNCS.PHASECHK.TRANS64.TRYWAIT P0, [R2+URZ+0x80], R10 ;  /* 0x0000800a020075a7 */ /* 0x00232400080011ff */
[----:B----4-:R-:W-:Y:S05]  /*cf50*/  @!P0 NANOSLEEP.SYNCS 0x989680 ;  /* 0x009896800000895d */ /* 0x010fea0003900000 */
[----:B------:R-:W4:Y:S02]  /*cf60*/  @!P0 SYNCS.PHASECHK.TRANS64 P0, [R2+URZ+0x80], R10 ;  /* 0x0000800a020085a7 */ /* 0x000f2400080010ff */
[----:B----4-:R-:W-:Y:S05]  /*cf70*/  @!P0 BRA `(.L_x_234) ;  /* 0xfffffffc00f08947 */ /* 0x010fea000383ffff */
[----:B------:R-:W-:Y:S05]  /*cf80*/  BRA `(.L_x_235) ;  /* 0xffffff8c00247947 */ /* 0x000fea000383ffff */
.L_x_104:
[----:B--2---:R2:W4:Y:S02]  /*cf90*/  SYNCS.PHASECHK.TRANS64.TRYWAIT P0, [R0+URZ+0xa0], R2 ;  /* 0x0000a002000075a7 */ /* 0x00452400080011ff */
[----:B----4-:R-:W-:Y:S05]  /*cfa0*/  @!P0 NANOSLEEP.SYNCS 0x989680 ;  /* 0x009896800000895d */ /* 0x010fea0003900000 */
[----:B------:R-:W4:Y:S02]  /*cfb0*/  @!P0 SYNCS.PHASECHK.TRANS64 P0, [R0+URZ+0xa0], R2 ;  /* 0x0000a002000085a7 */ /* 0x000f2400080010ff */
[----:B----4-:R-:W-:Y:S05]  /*cfc0*/  @!P0 BRA `(.L_x_104) ;  /* 0xfffffffc00f08947 */ /* 0x010fea000383ffff */
[----:B------:R-:W-:Y:S05]  /*cfd0*/  BRA `(.L_x_236) ;  /* 0xffffff8c00f07947 */ /* 0x000fea000383ffff */
.L_x_115:
[----:B-1----:R-:W-:Y:S04]  /*cfe0*/  MOV R2, UR43 ;  /* 0x0000002b00027c02 */ /* 0x002fe80008000f00 */
[----:B------:R1:W2:Y:S03]  /*cff0*/  SYNCS.PHASECHK.TRANS64.TRYWAIT P0, [R2+URZ+0x50], R3 ;  /* 0x00005003020075a7 */ /* 0x0002a600080011ff */
[----:B--2---:R-:W-:Y:S05]  /*d000*/  @!P0 NANOSLEEP.SYNCS 0x989680 ;  /* 0x009896800000895d */ /* 0x004fea0003900000 */
[----:B------:R-:W2:Y:S02]  /*d010*/  @!P0 SYNCS.PHASECHK.TRANS64 P0, [R2+URZ+0x50], R3 ;  /* 0x00005003020085a7 */ /* 0x000ea400080010ff */
[----:B--2---:R-:W-:Y:S05]  /*d020*/  @!P0 BRA `(.L_x_115) ;  /* 0xfffffffc00ec8947 */ /* 0x004fea000383ffff */
[----:B------:R-:W-:Y:S05]  /*d030*/  BRA `(.L_x_114) ;  /* 0xffffff9c00bc7947 */ /* 0x000fea000383ffff */
.L_x_117:
[----:B-1----:R1:W4:Y:S02]  /*d040*/  SYNCS.PHASECHK.TRANS64.TRYWAIT P1, [R110+URZ+0xc0], R0 ;  /* 0x0000c0006e0075a7 */ /* 0x00232400080211ff */
[----:B----4-:R-:W-:Y:S05]  /*d050*/  @!P1 NANOSLEEP.SYNCS 0x989680 ;  /* 0x009896800000995d */ /* 0x010fea0003900000 */
[----:B------:R-:W4:Y:S02]  /*d060*/  @!P1 SYNCS.PHASECHK.TRANS64 P1, [R110+URZ+0xc0], R0 ;  /* 0x0000c0006e0095a7 */ /* 0x000f2400080210ff */
[----:B----4-:R-:W-:Y:S05]  /*d070*/  @!P1 BRA `(.L_x_117) ;  /* 0xfffffffc00f09947 */ /* 0x010fea000383ffff */
[----:B------:R-:W-:Y:S05]  /*d080*/  BRA `(.L_x_116) ;  /* 0xffffff9c00f47947 */ /* 0x000fea000383ffff */
.L_x_126:
[----:B-1----:R1:W3:Y:S02]  /*d090*/  SYNCS.PHASECHK.TRANS64.TRYWAIT P0, [R2+URZ+0x50], R0 ;  /* 0x00005000020075a7 */ /* 0x0022e400080011ff */
[----:B---3--:R-:W-:Y:S05]  /*d0a0*/  @!P0 NANOSLEEP.SYNCS 0x989680 ;  /* 0x009896800000895d */ /* 0x008fea0003900000 */
[----:B------:R-:W3:Y:S02]  /*d0b0*/  @!P0 SYNCS.PHASECHK.TRANS64 P0, [R2+URZ+0x50], R0 ;  /* 0x00005000020085a7 */ /* 0x000ee400080010ff */
[----:B---3--:R-:W-:Y:S05]  /*d0c0*/  @!P0 BRA `(.L_x_126) ;  /* 0xfffffffc00f08947 */ /* 0x008fea000383ffff */
[----:B------:R-:W-:Y:S05]  /*d0d0*/  BRA `(.L_x_125) ;  /* 0xffffffa800207947 */ /* 0x000fea000383ffff */
.L_x_134:
[----:B-1----:R1:W2:Y:S02]  /*d0e0*/  SYNCS.PHASECHK.TRANS64.TRYWAIT P0, [R0+URZ+0x50], R6 ;  /* 0x00005006000075a7 */ /* 0x0022a400080011ff */
[----:B--2---:R-:W-:Y:S05]  /*d0f0*/  @!P0 NANOSLEEP.SYNCS 0x989680 ;  /* 0x009896800000895d */ /* 0x004fea0003900000 */
[----:B------:R-:W2:Y:S02]  /*d100*/  @!P0 SYNCS.PHASECHK.TRANS64 P0, [R0+URZ+0x50], R6 ;  /* 0x00005006000085a7 */ /* 0x000ea400080010ff */
[----:B--2---:R-:W-:Y:S05]  /*d110*/  @!P0 BRA `(.L_x_134) ;  /* 0xfffffffc00f08947 */ /* 0x004fea000383ffff */
[----:B------:R-:W-:Y:S05]  /*d120*/  BRA `(.L_x_133) ;  /* 0xffffffb000947947 */ /* 0x000fea000383ffff */
.L_x_142:
[----:B-1----:R1:W2:Y:S02]  /*d130*/  SYNCS.PHASECHK.TRANS64.TRYWAIT P0, [R0+URZ+0x50], R6 ;  /* 0x00005006000075a7 */ /* 0x0022a400080011ff */
[----:B--2---:R-:W-:Y:S05]  /*d140*/  @!P0 NANOSLEEP.SYNCS 0x989680 ;  /* 0x009896800000895d */ /* 0x004fea0003900000 */
[----:B------:R-:W2:Y:S02]  /*d150*/  @!P0 SYNCS.PHASECHK.TRANS64 P0, [R0+URZ+0x50], R6 ;  /* 0x00005006000085a7 */ /* 0x000ea400080010ff */
[----:B--2---:R-:W-:Y:S05]  /*d160*/  @!P0 BRA `(.L_x_142) ;  /* 0xfffffffc00f08947 */ /* 0x004fea000383ffff */
[----:B------:R-:W-:Y:S05]  /*d170*/  BRA `(.L_x_141) ;  /* 0xffffffbc000c7947 */ /* 0x000fea000383ffff */
.L_x_150:
[----:B-1----:R1:W2:Y:S02]  /*d180*/  SYNCS.PHASECHK.TRANS64.TRYWAIT P0, [R0+URZ+0x50], R6 ;  /* 0x00005006000075a7 */ /* 0x0022a400080011ff */
[----:B--2---:R-:W-:Y:S05]  /*d190*/  @!P0 NANOSLEEP.SYNCS 0x989680 ;  /* 0x009896800000895d */ /* 0x004fea0003900000 */
[----:B------:R-:W2:Y:S02]  /*d1a0*/  @!P0 SYNCS.PHASECHK.TRANS64 P0, [R0+URZ+0x50], R6 ;  /* 0x00005006000085a7 */ /* 0x000ea400080010ff */
[----:B--2---:R-:W-:Y:S05]  /*d1b0*/  @!P0 BRA `(.L_x_150) ;  /* 0xfffffffc00f08947 */ /* 0x004fea000383ffff */
[----:B------:R-:W-:Y:S05]  /*d1c0*/  BRA `(.L_x_149) ;  /* 0xffffffc400887947 */ /* 0x000fea000383ffff */
.L_x_158:
[----:B-1----:R1:W2:Y:S02]  /*d1d0*/  SYNCS.PHASECHK.TRANS64.TRYWAIT P0, [R0+URZ+0x50], R6 ;  /* 0x00005006000075a7 */ /* 0x0022a400080011ff */
[----:B--2---:R-:W-:Y:S05]  /*d1e0*/  @!P0 NANOSLEEP.SYNCS 0x989680 ;  /* 0x009896800000895d */ /* 0x004fea0003900000 */
[----:B------:R-:W2:Y:S02]  /*d1f0*/  @!P0 SYNCS.PHASECHK.TRANS64 P0, [R0+URZ+0x50], R6 ;  /* 0x00005006000085a7 */ /* 0x000ea400080010ff */
[----:B--2---:R-:W-:Y:S05]  /*d200*/  @!P0 BRA `(.L_x_158) ;  /* 0xfffffffc00f08947 */ /* 0x004fea000383ffff */
[----:B------:R-:W-:Y:S05]  /*d210*/  BRA `(.L_x_157) ;  /* 0xffffffd000187947 */ /* 0x000fea000383ffff */
.L_x_166:
[----:B-1----:R1:W2:Y:S02]  /*d220*/  SYNCS.PHASECHK.TRANS64.TRYWAIT P0, [R0+URZ+0x50], R6 ;  /* 0x00005006000075a7 */ /* 0x0022a400080011ff */
[----:B--2---:R-:W-:Y:S05]  /*d230*/  @!P0 NANOSLEEP.SYNCS 0x989680 ;  /* 0x009896800000895d */ /* 0x004fea0003900000 */
[----:B------:R-:W2:Y:S02]  /*d240*/  @!P0 SYNCS.PHASECHK.TRANS64 P0, [R0+URZ+0x50], R6 ;  /* 0x00005006000085a7 */ /* 0x000ea400080010ff */
[----:B--2---:R-:W-:Y:S05]  /*d250*/  @!P0 BRA `(.L_x_166) ;  /* 0xfffffffc00f08947 */ /* 0x004fea000383ffff */
[----:B------:R-:W-:Y:S05]  /*d260*/  BRA `(.L_x_165) ;  /* 0xffffffd8009c7947 */ /* 0x000fea000383ffff */
.L_x_174:
[----:B--2---:R2:W3:Y:S02]  /*d270*/  SYNCS.PHASECHK.TRANS64.TRYWAIT P0, [R0+URZ+0x50], R117 ;  /* 0x00005075000075a7 */ /* 0x0044e400080011ff */
[----:B---3--:R-:W-:Y:S05]  /*d280*/  @!P0 NANOSLEEP.SYNCS 0x989680 ;  /* 0x009896800000895d */ /* 0x008fea0003900000 */
[----:B------:R-:W3:Y:S02]  /*d290*/  @!P0 SYNCS.PHASECHK.TRANS64 P0, [R0+URZ+0x50], R117 ;  /* 0x00005075000085a7 */ /* 0x000ee400080010ff */
[----:B---3--:R-:W-:Y:S05]  /*d2a0*/  @!P0 BRA `(.L_x_174) ;  /* 0xfffffffc00f08947 */ /* 0x008fea000383ffff */
[----:B------:R-:W-:Y:S05]  /*d2b0*/  BRA `(.L_x_173) ;  /* 0xffffffe400207947 */ /* 0x000fea000383ffff */
        .weak           $__internal_0_$__cuda_sm10x_tcgen05_guardrail_trap_col_being_dealloced_not_returned_by_alloc
        .type           $__internal_0_$__cuda_sm10x_tcgen05_guardrail_trap_col_being_dealloced_not_returned_by_alloc,@function
        .size           $__internal_0_$__cuda_sm10x_tcgen05_guardrail_trap_col_being_dealloced_not_returned_by_alloc,($__internal_1_$__cuda_sm10x_tcgen05_guardrail_trap_phase_invalid_during_alloc - $__internal_0_$__cuda_sm10x_tcgen05_guardrail_trap_col_being_dealloced_not_returned_by_alloc)
$__internal_0_$__cuda_sm10x_tcgen05_guardrail_trap_col_being_dealloced_not_returned_by_alloc:
[----:B------:R-:W-:Y:S05]  /*d2c0*/  BPT.TRAP 0x1 ;  /* 0x000000040000795c */ /* 0x000fea0000300000 */
[----:B------:R-:W-:-:S04]  /*d2d0*/  HFMA2 R3, -RZ, RZ, 0, 0 ;  /* 0x00000000ff037431 */ /* 0x000fc800000001ff */
[----:B------:R-:W-:Y:S05]  /*d2e0*/  RET.REL.NODEC R2 `(_ZN7cutlass13device_kernelINS_4gemm6kernel13GemmUniversalIN4cute5tupleIJiiiiEEENS1_10collective13CollectiveMmaINS1_35MainloopSm100TmaUmmaWarpSpecializedILi5ELi2ELi2ENS5_IJNS4_1CILi4EEENSA_ILi2EEENSA_ILi1EEEEEEEENS5_IJNSA_ILi256EEESG_NSA_ILi32EEEEEEfNS5_IJlSD_lEEEfSJ_NS4_8TiledMMAINS4_8MMA_AtomIJNS4_23SM100_MMA_TF32_2x1SM_SSINS_10tfloat32_tESN_fLi256ELi256ELNS4_4UMMA5MajorE0ELSP_0ELNSO_7ScaleInE0ELSQ_0EEEEEENS4_6LayoutINS5_IJSD_SD_SD_EEENS5_IJNSA_ILi0EEESV_SV_EEEEENS5_IJNS4_10UnderscoreESY_SY_EEEEENS4_28SM100_TMA_2SM_LOAD_MULTICASTENS4_14ComposedLayoutINS4_7SwizzleILi3ELi4ELi3EEENS4_18smem_ptr_flag_bitsILi32EEENST_INS5_IJNSA_ILi8EEESH_EEENS5_IJSH_SD_EEEEEEEvNS4_8identityES11_S1B_vS1C_EENS_8epilogue10collective18CollectiveEpilogueINS1E_23Sm100TmaWarpSpecializedILi4ELi2ELi32ELb1ELb0EEEJNS5_IJNSA_ILi128EEESG_SH_EEENS5_IJNST_IS1J_SD_EENST_ISH_SD_EEEEEfSJ_fSJ_NS1E_6fusion15FusionCallbacksIS1I_NS1O_17LinearCombinationIffffLNS_15FloatRoundStyleE2EEES1K_S1N_JEEENS4_5SM1004TMEM4LOAD26SM100_TMEM_LOAD_32dp32b32xENS4_13SM90_TMA_LOADES1B_NS4_39AutoVectorizingCopyWithAssumedAlignmentILi128EEENS4_14SM90_TMA_STOREES1B_S20_S20_EEEvvEEEEvNT_6ParamsE) ;  /* 0xffffff2c02447950 */ /* 0x000fea0003c3ffff */
        .weak           $__internal_1_$__cuda_sm10x_tcgen05_guardrail_trap_phase_invalid_during_alloc
        .type           $__internal_1_$__cuda_sm10x_tcgen05_guardrail_trap_phase_invalid_during_alloc,@function
        .size           $__internal_1_$__cuda_sm10x_tcgen05_guardrail_trap_phase_invalid_during_alloc,($__internal_2_$__cuda_sm10x_tcgen05_guardrail_trap_unallocated_columns_being_dealloced - $__internal_1_$__cuda_sm10x_tcgen05_guardrail_trap_phase_invalid_during_alloc)
$__internal_1_$__cuda_sm10x_tcgen05_guardrail_trap_phase_invalid_during_alloc:
[----:B------:R-:W-:Y:S05]  /*d2f0*/  BPT.TRAP 0x1 ;  /* 0x000000040000795c */ /* 0x000fea0000300000 */
[----:B------:R-:W-:-:S04]  /*d300*/  MOV R5, 0x0 ;  /* 0x0000000000057802 */ /* 0x000fc80000000f00 */
[----:B------:R-:W-:Y:S05]  /*d310*/  RET.REL.NODEC R4 `(_ZN7cutlass13device_kernelINS_4gemm6kernel13GemmUniversalIN4cute5tupleIJiiiiEEENS1_10collective13CollectiveMmaINS1_35MainloopSm100TmaUmmaWarpSpecializedILi5ELi2ELi2ENS5_IJNS4_1CILi4EEENSA_ILi2EEENSA_ILi1EEEEEEEENS5_IJNSA_ILi256EEESG_NSA_ILi32EEEEEEfNS5_IJlSD_lEEEfSJ_NS4_8TiledMMAINS4_8MMA_AtomIJNS4_23SM100_MMA_TF32_2x1SM_SSINS_10tfloat32_tESN_fLi256ELi256ELNS4_4UMMA5MajorE0ELSP_0ELNSO_7ScaleInE0ELSQ_0EEEEEENS4_6LayoutINS5_IJSD_SD_SD_EEENS5_IJNSA_ILi0EEESV_SV_EEEEENS5_IJNS4_10UnderscoreESY_SY_EEEEENS4_28SM100_TMA_2SM_LOAD_MULTICASTENS4_14ComposedLayoutINS4_7SwizzleILi3ELi4ELi3EEENS4_18smem_ptr_flag_bitsILi32EEENST_INS5_IJNSA_ILi8EEESH_EEENS5_IJSH_SD_EEEEEEEvNS4_8identityES11_S1B_vS1C_EENS_8epilogue10collective18CollectiveEpilogueINS1E_23Sm100TmaWarpSpecializedILi4ELi2ELi32ELb1ELb0EEEJNS5_IJNSA_ILi128EEESG_SH_EEENS5_IJNST_IS1J_SD_EENST_ISH_SD_EEEEEfSJ_fSJ_NS1E_6fusion15FusionCallbacksIS1I_NS1O_17LinearCombinationIffffLNS_15FloatRoundStyleE2EEES1K_S1N_JEEENS4_5SM1004TMEM4LOAD26SM100_TMEM_LOAD_32dp32b32xENS4_13SM90_TMA_LOADES1B_NS4_39AutoVectorizingCopyWithAssumedAlignmentILi128EEENS4_14SM90_TMA_STOREES1B_S20_S20_EEEvvEEEEvNT_6ParamsE) ;  /* 0xffffff2c04387950 */ /* 0x000fea0003c3ffff */
        .weak           $__internal_2_$__cuda_sm10x_tcgen05_guardrail_trap_unallocated_columns_being_dealloced
        .type           $__internal_2_$__cuda_sm10x_tcgen05_guardrail_trap_unallocated_columns_being_dealloced,@function
        .size           $__internal_2_$__cuda_sm10x_tcgen05_guardrail_trap_unallocated_columns_being_dealloced,(.L_x_238 - $__internal_2_$__cuda_sm10x_tcgen05_guardrail_trap_unallocated_columns_being_dealloced)
$__internal_2_$__cuda_sm10x_tcgen05_guardrail_trap_unallocated_columns_being_dealloced:
[----:B------:R-:W-:Y:S05]  /*d320*/  BPT.TRAP 0x1 ;  /* 0x000000040000795c */ /* 0x000fea0000300000 */
[----:B------:R-:W-:-:S04]  /*d330*/  HFMA2 R3, -RZ, RZ, 0, 0 ;  /* 0x00000000ff037431 */ /* 0x000fc800000001ff */
[----:B------:R-:W-:Y:S05]  /*d340*/  RET.REL.NODEC R2 `(_ZN7cutlass13device_kernelINS_4gemm6kernel13GemmUniversalIN4cute5tupleIJiiiiEEENS1_10collective13CollectiveMmaINS1_35MainloopSm100TmaUmmaWarpSpecializedILi5ELi2ELi2ENS5_IJNS4_1CILi4EEENSA_ILi2EEENSA_ILi1EEEEEEEENS5_IJNSA_ILi256EEESG_NSA_ILi32EEEEEEfNS5_IJlSD_lEEEfSJ_NS4_8TiledMMAINS4_8MMA_AtomIJNS4_23SM100_MMA_TF32_2x1SM_SSINS_10tfloat32_tESN_fLi256ELi256ELNS4_4UMMA5MajorE0ELSP_0ELNSO_7ScaleInE0ELSQ_0EEEEEENS4_6LayoutINS5_IJSD_SD_SD_EEENS5_IJNSA_ILi0EEESV_SV_EEEEENS5_IJNS4_10UnderscoreESY_SY_EEEEENS4_28SM100_TMA_2SM_LOAD_MULTICASTENS4_14ComposedLayoutINS4_7SwizzleILi3ELi4ELi3EEENS4_18smem_ptr_flag_bitsILi32EEENST_INS5_IJNSA_ILi8EEESH_EEENS5_IJSH_SD_EEEEEEEvNS4_8identityES11_S1B_vS1C_EENS_8epilogue10collective18CollectiveEpilogueINS1E_23Sm100TmaWarpSpecializedILi4ELi2ELi32ELb1ELb0EEEJNS5_IJNSA_ILi128EEESG_SH_EEENS5_IJNST_IS1J_SD_EENST_ISH_SD_EEEEEfSJ_fSJ_NS1E_6fusion15FusionCallbacksIS1I_NS1O_17LinearCombinationIffffLNS_15FloatRoundStyleE2EEES1K_S1N_JEEENS4_5SM1004TMEM4LOAD26SM100_TMEM_LOAD_32dp32b32xENS4_13SM90_TMA_LOADES1B_NS4_39AutoVectorizingCopyWithAssumedAlignmentILi128EEENS4_14SM90_TMA_STOREES1B_S20_S20_EEEvvEEEEvNT_6ParamsE) ;  /* 0xffffff2c022c7950 */ /* 0x000fea0003c3ffff */
.L_x_237:
[----:B------:R-:W-:-:S00]  /*d350*/  BRA `(.L_x_237) ;  /* 0xfffffffc00fc7947 */ /* 0x000fc0000383ffff */
[----:B------:R-:W-:-:S00]  /*d360*/  NOP ;  /* 0x0000000000007918 */ /* 0x000fc00000000000 */
        /* <DEDUP_REMOVED lines=9> */
.L_x_238:


//--------------------- .nv.global.init           --------------------------
	.section	.nv.global.init,"aw",@progbits
.nv.global.init:
	.type		$str$27,@object
	.size		$str$27,($str$28 - $str$27)
$str$27:
        /*0000*/ 	.byte	0x28, 0x61, 0x64, 0x64, 0x72, 0x65, 0x73, 0x73, 0x20, 0x26, 0x20, 0x6d, 0x61, 0x73, 0x6b, 0x29
        /*0010*/ 	.byte	0x20, 0x3d, 0x3d, 0x20, 0x30, 0x00
	.type		$str$28,@object
	.size		$str$28,($str$26 - $str$28)
$str$28:
        /*0016*/ 	.byte	0x2f, 0x74, 0x6d, 0x70, 0x2f, 0x63, 0x75, 0x74, 0x6c, 0x61, 0x73, 0x73, 0x5f, 0x73, 0x77, 0x65
        /*0026*/ 	.byte	0x65, 0x70, 0x5f, 0x73, 0x72, 0x63, 0x2f, 0x69, 0x6e, 0x63, 0x6c, 0x75, 0x64, 0x65, 0x2f, 0x63
        /*0036*/ 	.byte	0x75, 0x74, 0x65, 0x2f, 0x70, 0x6f, 0x69, 0x6e, 0x74, 0x65, 0x72, 0x5f, 0x66, 0x6c, 0x61, 0x67
        /*0046*/ 	.byte	0x67, 0x65, 0x64, 0x2e, 0x68, 0x70, 0x70, 0x00
	.type		$str$26,@object
	.size		$str$26,($str$25 - $str$26)
$str$26:
        /*004e*/ 	.byte	0x2f, 0x74, 0x6d, 0x70, 0x2f, 0x63, 0x75, 0x74, 0x6c, 0x61, 0x73, 0x73, 0x5f, 0x73, 0x77, 0x65
        /*005e*/ 	.byte	0x65, 0x70, 0x5f, 0x73, 0x72, 0x63, 0x2f, 0x69, 0x6e, 0x63, 0x6c, 0x75, 0x64, 0x65, 0x2f, 0x63
        /*006e*/ 	.byte	0x75, 0x74, 0x65, 0x2f, 0x61, 0x74, 0x6f, 0x6d, 0x2f, 0x63, 0x6f, 0x70, 0x79, 0x5f, 0x74, 0x72
        /*007e*/ 	.byte	0x61, 0x69, 0x74, 0x73, 0x5f, 0x73, 0x6d, 0x31, 0x30, 0x30, 0x2e, 0x68, 0x70, 0x70, 0x00
	.type		$str$25,@object
	.size		$str$25,(__unnamed_1 - $str$25)
$str$25:
        /*008d*/ 	.byte	0x28, 0x28, 0x75, 0x69, 0x6e, 0x74, 0x33, 0x32, 0x5f, 0x74, 0x28, 0x74, 0x68, 0x72, 0x65, 0x61
        /*009d*/ 	.byte	0x64, 0x49, 0x64, 0x78, 0x2e, 0x78, 0x29, 0x20, 0x2f, 0x20, 0x33, 0x32, 0x29, 0x20, 0x25, 0x20
        /*00ad*/ 	.byte	0x34, 0x29, 0x20, 0x3d, 0x3d, 0x20, 0x28, 0x28, 0x28, 0x74, 0x6d, 0x65, 0x6d, 0x5f, 0x61, 0x64
        /*00bd*/ 	.byte	0x64, 0x72, 0x20, 0x3e, 0x3e, 0x20, 0x31, 0x36, 0x29, 0x20, 0x2f, 0x20, 0x33, 0x32, 0x29, 0x20
        /*00cd*/ 	.byte	0x25, 0x20, 0x34, 0x29, 0x00
	.type		__unnamed_1,@object
	.size		__unnamed_1,(__unnamed_2 - __unnamed_1)
__unnamed_1:
        /*00d2*/ 	.byte	0x61, 0x75, 0x74, 0x6f, 0x20, 0x63, 0x75, 0x74, 0x65, 0x3a, 0x3a, 0x61, 0x73, 0x5f, 0x70, 0x6f
        /* <DEDUP_REMOVED lines=23> */
        /*0252*/ 	.byte	0x43, 0x3c, 0x34, 0x30, 0x39, 0x36, 0x3e, 0x3e, 0x3e, 0x3e, 0x5d, 0x00
	.type		__unnamed_2,@object
	.size		__unnamed_2,(.L_2 - __unnamed_2)
__unnamed_2:
        /* <DEDUP_REMOVED lines=44> */
.L_2:


//--------------------- .nv.shared._ZN7cutlass13device_kernelINS_4gemm6kernel13GemmUniversalIN4cute5tupleIJiiiiEEENS1_10collective13CollectiveMmaINS1_35MainloopSm100TmaUmmaWarpSpecializedILi5ELi2ELi2ENS5_IJNS4_1CILi4EEENSA_ILi2EEENSA_ILi1EEEEEEEENS5_IJNSA_ILi256EEESG_NSA_ILi32EEEEEEfNS5_IJlSD_lEEEfSJ_NS4_8TiledMMAINS4_8MMA_AtomIJNS4_23SM100_MMA_TF32_2x1SM_SSINS_10tfloat32_tESN_fLi256ELi256ELNS4_4UMMA5MajorE0ELSP_0ELNSO_7ScaleInE0ELSQ_0EEEEEENS4_6LayoutINS5_IJSD_SD_SD_EEENS5_IJNSA_ILi0EEESV_SV_EEEEENS5_IJNS4_10UnderscoreESY_SY_EEEEENS4_28SM100_TMA_2SM_LOAD_MULTICASTENS4_14ComposedLayoutINS4_7SwizzleILi3ELi4ELi3EEENS4_18smem_ptr_flag_bitsILi32EEENST_INS5_IJNSA_ILi8EEESH_EEENS5_IJSH_SD_EEEEEEEvNS4_8identityES11_S1B_vS1C_EENS_8epilogue10collective18CollectiveEpilogueINS1E_23Sm100TmaWarpSpecializedILi4ELi2ELi32ELb1ELb0EEEJNS5_IJNSA_ILi128EEESG_SH_EEENS5_IJNST_IS1J_SD_EENST_ISH_SD_EEEEEfSJ_fSJ_NS1E_6fusion15FusionCallbacksIS1I_NS1O_17LinearCombinationIffffLNS_15FloatRoundStyleE2EEES1K_S1N_JEEENS4_5SM1004TMEM4LOAD26SM100_TMEM_LOAD_32dp32b32xENS4_13SM90_TMA_LOADES1B_NS4_39AutoVectorizingCopyWithAssumedAlignmentILi128EEENS4_14SM90_TMA_STOREES1B_S20_S20_EEEvvEEEEvNT_6ParamsE --------------------------
	.section	.nv.shared._ZN7cutlass13device_kernelINS_4gemm6kernel13GemmUniversalIN4cute5tupleIJiiiiEEENS1_10collective13CollectiveMmaINS1_35MainloopSm100TmaUmmaWarpSpecializedILi5ELi2ELi2ENS5_IJNS4_1CILi4EEENSA_ILi2EEENSA_ILi1EEEEEEEENS5_IJNSA_ILi256EEESG_NSA_ILi32EEEEEEfNS5_IJlSD_lEEEfSJ_NS4_8TiledMMAINS4_8MMA_AtomIJNS4_23SM100_MMA_TF32_2x1SM_SSINS_10tfloat32_tESN_fLi256ELi256ELNS4_4UMMA5MajorE0ELSP_0ELNSO_7ScaleInE0ELSQ_0EEEEEENS4_6LayoutINS5_IJSD_SD_SD_EEENS5_IJNSA_ILi0EEESV_SV_EEEEENS5_IJNS4_10UnderscoreESY_SY_EEEEENS4_28SM100_TMA_2SM_LOAD_MULTICASTENS4_14ComposedLayoutINS4_7SwizzleILi3ELi4ELi3EEENS4_18smem_ptr_flag_bitsILi32EEENST_INS5_IJNSA_ILi8EEESH_EEENS5_IJSH_SD_EEEEEEEvNS4_8identityES11_S1B_vS1C_EENS_8epilogue10collective18CollectiveEpilogueINS1E_23Sm100TmaWarpSpecializedILi4ELi2ELi32ELb1ELb0EEEJNS5_IJNSA_ILi128EEESG_SH_EEENS5_IJNST_IS1J_SD_EENST_ISH_SD_EEEEEfSJ_fSJ_NS1E_6fusion15FusionCallbacksIS1I_NS1O_17LinearCombinationIffffLNS_15FloatRoundStyleE2EEES1K_S1N_JEEENS4_5SM1004TMEM4LOAD26SM100_TMEM_LOAD_32dp32b32xENS4_13SM90_TMA_LOADES1B_NS4_39AutoVectorizingCopyWithAssumedAlignmentILi128EEENS4_14SM90_TMA_STOREES1B_S20_S20_EEEvvEEEEvNT_6ParamsE,"aw",@nobits
	.sectionflags	@""
	.align	16
	.zero		1024


//--------------------- .nv.shared.reserved.0     --------------------------
	.section	.nv.shared.reserved.0,"aw",@nobits
	.weak		__nv_reservedSMEM_offset_0_alias
	.size		__nv_reservedSMEM_offset_0_alias, 0, 64
	.other		__nv_reservedSMEM_offset_0_alias,@"STO_CUDA_RESERVED_SHARED STV_DEFAULT"
__nv_reservedSMEM_offset_0_alias:
	.zero		0
.nv.shared.reserved.0:
	.zero		64
	.weak		__nv_reservedSMEM_tcgen05_partition
	.type		__nv_reservedSMEM_tcgen05_partition,@object
	.size		__nv_reservedSMEM_tcgen05_partition,(.L_0 - __nv_reservedSMEM_tcgen05_partition)
__nv_reservedSMEM_tcgen05_partition:
	.zero		32
.L_0:


//--------------------- .nv.global                --------------------------
	.section	.nv.global,"aw",@nobits
.nv.global:
	.type		_ZN40_INTERNAL_2ab4cc97_4_k_cu_4c0d14a8_168424cute1_E,@object
	.size		_ZN40_INTERNAL_2ab4cc97_4_k_cu_4c0d14a8_168424cute1_E,(_ZN40_INTERNAL_2ab4cc97_4_k_cu_4c0d14a8_168424cuda3std3__45__cpo6cbeginE - _ZN40_INTERNAL_2ab4cc97_4_k_cu_4c0d14a8_168424cute1_E)
_ZN40_INTERNAL_2ab4cc97_4_k_cu_4c0d14a8_168424cute1_E:
	.zero		1
	.type		_ZN40_INTERNAL_2ab4cc97_4_k_cu_4c0d14a8_168424cuda3std3__45__cpo6cbeginE,@object
	.size		_ZN40_INTERNAL_2ab4cc97_4_k_cu_4c0d14a8_168424cuda3std3__45__cpo6cbeginE,(_ZN40_INTERNAL_2ab4cc97_4_k_cu_4c0d14a8_168424cuda3std3__48in_placeE - _ZN40_INTERNAL_2ab4cc97_4_k_cu_4c0d14a8_168424cuda3std3__45__cpo6cbeginE)
_ZN40_INTERNAL_2ab4cc97_4_k_cu_4c0d14a8_168424cuda3std3__45__cpo6cbeginE:
	.zero		1
	.type		_ZN40_INTERNAL_2ab4cc97_4_k_cu_4c0d14a8_168424cuda3std3__48in_placeE,@object
	.size		_ZN40_INTERNAL_2ab4cc97_4_k_cu_4c0d14a8_168424cuda3std3__48in_placeE,(_ZN40_INTERNAL_2ab4cc97_4_k_cu_4c0d14a8_168424cuda3std6ranges3__45__cpo9iter_moveE - _ZN40_INTERNAL_2ab4cc97_4_k_cu_4c0d14a8_168424cuda3std3__48in_placeE)
_ZN40_INTERNAL_2ab4cc97_4_k_cu_4c0d14a8_168424cuda3std3__48in_placeE:
	.zero		1
	.type		_ZN40_INTERNAL_2ab4cc97_4_k_cu_4c0d14a8_168424cuda3std6ranges3__45__cpo9iter_moveE,@object
	.size		_ZN40_INTERNAL_2ab4cc97_4_k_cu_4c0d14a8_168424cuda3std6ranges3__45__cpo9iter_moveE,(_ZN40_INTERNAL_2ab4cc97_4_k_cu_4c0d14a8_168424cuda3std3__45__cpo5beginE - _ZN40_INTERNAL_2ab4cc97_4_k_cu_4c0d14a8_168424cuda3std6ranges3__45__cpo9iter_moveE)
_ZN40_INTERNAL_2ab4cc97_4_k_cu_4c0d14a8_168424cuda3std6ranges3__45__cpo9iter_moveE:
	.zero		1
	.type		_ZN40_INTERNAL_2ab4cc97_4_k_cu_4c0d14a8_168424cuda3std3__45__cpo5beginE,@object
	.size		_ZN40_INTERNAL_2ab4cc97_4_k_cu_4c0d14a8_168424cuda3std3__45__cpo5beginE,(_ZN40_INTERNAL_2ab4cc97_4_k_cu_4c0d14a8_168424cuda3std3__442_GLOBAL__N__2ab4cc97_4_k_cu_4c0d14a8_168426ignoreE - _ZN40_INTERNAL_2ab4cc97_4_k_cu_4c0d14a8_168424cuda3std3__45__cpo5beginE)
_ZN40_INTERNAL_2ab4cc97_4_k_cu_4c0d14a8_168424cuda3std3__45__cpo5beginE:
	.zero		1
	.type		_ZN40_INTERNAL_2ab4cc97_4_k_cu_4c0d14a8_168424cuda3std3__442_GLOBAL__N__2ab4cc97_4_k_cu_4c0d14a8_168426ignoreE,@object
	.size		_ZN40_INTERNAL_2ab4cc97_4_k_cu_4c0d14a8_168424cuda3std3__442_GLOBAL__N__2ab4cc97_4_k_cu_4c0d14a8_168426ignoreE,(_ZN40_INTERNAL_2ab4cc97_4_k_cu_4c0d14a8_168424cute7productE - _ZN40_INTERNAL_2ab4cc97_4_k_cu_4c0d14a8_168424cuda3std3__442_GLOBAL__N__2ab4cc97_4_k_cu_4c0d14a8_168426ignoreE)
_ZN40_INTERNAL_2ab4cc97_4_k_cu_4c0d14a8_168424cuda3std3__442_GLOBAL__N__2ab4cc97_4_k_cu_4c0d14a8_168426ignoreE:
	.zero		1
	.type		_ZN40_INTERNAL_2ab4cc97_4_k_cu_4c0d14a8_168424cute7productE,@object
	.size		_ZN40_INTERNAL_2ab4cc97_4_k_cu_4c0d14a8_168424cute7productE,(_ZN40_INTERNAL_2ab4cc97_4_k_cu_4c0d14a8_168424cuda3std3__45__cpo3endE - _ZN40_INTERNAL_2ab4cc97_4_k_cu_4c0d14a8_168424cute7productE)
_ZN40_INTERNAL_2ab4cc97_4_k_cu_4c0d14a8_168424cute7productE:
	.zero		1
	.type		_ZN40_INTERNAL_2ab4cc97_4_k_cu_4c0d14a8_168424cuda3std3__45__cpo3endE,@object
	.size		_ZN40_INTERNAL_2ab4cc97_4_k_cu_4c0d14a8_168424cuda3std3__45__cpo3endE,(_ZN40_INTERNAL_2ab4cc97_4_k_cu_4c0d14a8_168424cuda3std3__419piecewise_constructE - _ZN40_INTERNAL_2ab4cc97_4_k_cu_4c0d14a8_168424cuda3std3__45__cpo3endE)
_ZN40_INTERNAL_2ab4cc97_4_k_cu_4c0d14a8_168424cuda3std3__45__cpo3endE:
	.zero		1
	.type		_ZN40_INTERNAL_2ab4cc97_4_k_cu_4c0d14a8_168424cuda3std3__419piecewise_constructE,@object
	.size		_ZN40_INTERNAL_2ab4cc97_4_k_cu_4c0d14a8_168424cuda3std3__419piecewise_constructE,(_ZN40_INTERNAL_2ab4cc97_4_k_cu_4c0d14a8_168424cuda3std3__45__cpo4cendE - _ZN40_INTERNAL_2ab4cc97_4_k_cu_4c0d14a8_168424cuda3std3__419piecewise_constructE)
_ZN40_INTERNAL_2ab4cc97_4_k_cu_4c0d14a8_168424cuda3std3__419piecewise_constructE:
	.zero		1
	.type		_ZN40_INTERNAL_2ab4cc97_4_k_cu_4c0d14a8_168424cuda3std3__45__cpo4cendE,@object
	.size		_ZN40_INTERNAL_2ab4cc97_4_k_cu_4c0d14a8_168424cuda3std3__45__cpo4cendE,(_ZN40_INTERNAL_2ab4cc97_4_k_cu_4c0d14a8_168424cuda3std6ranges3__45__cpo4swapE - _ZN40_INTERNAL_2ab4cc97_4_k_cu_4c0d14a8_168424cuda3std3__45__cpo4cendE)
_ZN40_INTERNAL_2ab4cc97_4_k_cu_4c0d14a8_168424cuda3std3__45__cpo4cendE:
	.zero		1
	.type		_ZN40_INTERNAL_2ab4cc97_4_k_cu_4c0d14a8_168424cuda3std6ranges3__45__cpo4swapE,@object
	.size		_ZN40_INTERNAL_2ab4cc97_4_k_cu_4c0d14a8_168424cuda3std6ranges3__45__cpo4swapE,(.L_10 - _ZN40_INTERNAL_2ab4cc97_4_k_cu_4c0d14a8_168424cuda3std6ranges3__45__cpo4swapE)
_ZN40_INTERNAL_2ab4cc97_4_k_cu_4c0d14a8_168424cuda3std6ranges3__45__cpo4swapE:
	.zero		1
.L_10:


//--------------------- .nv.constant0._ZN7cutlass13device_kernelINS_4gemm6kernel13GemmUniversalIN4cute5tupleIJiiiiEEENS1_10collective13CollectiveMmaINS1_35MainloopSm100TmaUmmaWarpSpecializedILi5ELi2ELi2ENS5_IJNS4_1CILi4EEENSA_ILi2EEENSA_ILi1EEEEEEEENS5_IJNSA_ILi256EEESG_NSA_ILi32EEEEEEfNS5_IJlSD_lEEEfSJ_NS4_8TiledMMAINS4_8MMA_AtomIJNS4_23SM100_MMA_TF32_2x1SM_SSINS_10tfloat32_tESN_fLi256ELi256ELNS4_4UMMA5MajorE0ELSP_0ELNSO_7ScaleInE0ELSQ_0EEEEEENS4_6LayoutINS5_IJSD_SD_SD_EEENS5_IJNSA_ILi0EEESV_SV_EEEEENS5_IJNS4_10UnderscoreESY_SY_EEEEENS4_28SM100_TMA_2SM_LOAD_MULTICASTENS4_14ComposedLayoutINS4_7SwizzleILi3ELi4ELi3EEENS4_18smem_ptr_flag_bitsILi32EEENST_INS5_IJNSA_ILi8EEESH_EEENS5_IJSH_SD_EEEEEEEvNS4_8identityES11_S1B_vS1C_EENS_8epilogue10collective18CollectiveEpilogueINS1E_23Sm100TmaWarpSpecializedILi4ELi2ELi32ELb1ELb0EEEJNS5_IJNSA_ILi128EEESG_SH_EEENS5_IJNST_IS1J_SD_EENST_ISH_SD_EEEEEfSJ_fSJ_NS1E_6fusion15FusionCallbacksIS1I_NS1O_17LinearCombinationIffffLNS_15FloatRoundStyleE2EEES1K_S1N_JEEENS4_5SM1004TMEM4LOAD26SM100_TMEM_LOAD_32dp32b32xENS4_13SM90_TMA_LOADES1B_NS4_39AutoVectorizingCopyWithAssumedAlignmentILi128EEENS4_14SM90_TMA_STOREES1B_S20_S20_EEEvvEEEEvNT_6ParamsE --------------------------
	.section	.nv.constant0._ZN7cutlass13device_kernelINS_4gemm6kernel13GemmUniversalIN4cute5tupleIJiiiiEEENS1_10collective13CollectiveMmaINS1_35MainloopSm100TmaUmmaWarpSpecializedILi5ELi2ELi2ENS5_IJNS4_1CILi4EEENSA_ILi2EEENSA_ILi1EEEEEEEENS5_IJNSA_ILi256EEESG_NSA_ILi32EEEEEEfNS5_IJlSD_lEEEfSJ_NS4_8TiledMMAINS4_8MMA_AtomIJNS4_23SM100_MMA_TF32_2x1SM_SSINS_10tfloat32_tESN_fLi256ELi256ELNS4_4UMMA5MajorE0ELSP_0ELNSO_7ScaleInE0ELSQ_0EEEEEENS4_6LayoutINS5_IJSD_SD_SD_EEENS5_IJNSA_ILi0EEESV_SV_EEEEENS5_IJNS4_10UnderscoreESY_SY_EEEEENS4_28SM100_TMA_2SM_LOAD_MULTICASTENS4_14ComposedLayoutINS4_7SwizzleILi3ELi4ELi3EEENS4_18smem_ptr_flag_bitsILi32EEENST_INS5_IJNSA_ILi8EEESH_EEENS5_IJSH_SD_EEEEEEEvNS4_8identityES11_S1B_vS1C_EENS_8epilogue10collective18CollectiveEpilogueINS1E_23Sm100TmaWarpSpecializedILi4ELi2ELi32ELb1ELb0EEEJNS5_IJNSA_ILi128EEESG_SH_EEENS5_IJNST_IS1J_SD_EENST_ISH_SD_EEEEEfSJ_fSJ_NS1E_6fusion15FusionCallbacksIS1I_NS1O_17LinearCombinationIffffLNS_15FloatRoundStyleE2EEES1K_S1N_JEEENS4_5SM1004TMEM4LOAD26SM100_TMEM_LOAD_32dp32b32xENS4_13SM90_TMA_LOADES1B_NS4_39AutoVectorizingCopyWithAssumedAlignmentILi128EEENS4_14SM90_TMA_STOREES1B_S20_S20_EEEvvEEEEvNT_6ParamsE,"a",@progbits
	.sectionflags	@""
	.align	4
.nv.constant0._ZN7cutlass13device_kernelINS_4gemm6kernel13GemmUniversalIN4cute5tupleIJiiiiEEENS1_10collective13CollectiveMmaINS1_35MainloopSm100TmaUmmaWarpSpecializedILi5ELi2ELi2ENS5_IJNS4_1CILi4EEENSA_ILi2EEENSA_ILi1EEEEEEEENS5_IJNSA_ILi256EEESG_NSA_ILi32EEEEEEfNS5_IJlSD_lEEEfSJ_NS4_8TiledMMAINS4_8MMA_AtomIJNS4_23SM100_MMA_TF32_2x1SM_SSINS_10tfloat32_tESN_fLi256ELi256ELNS4_4UMMA5MajorE0ELSP_0ELNSO_7ScaleInE0ELSQ_0EEEEEENS4_6LayoutINS5_IJSD_SD_SD_EEENS5_IJNSA_ILi0EEESV_SV_EEEEENS5_IJNS4_10UnderscoreESY_SY_EEEEENS4_28SM100_TMA_2SM_LOAD_MULTICASTENS4_14ComposedLayoutINS4_7SwizzleILi3ELi4ELi3EEENS4_18smem_ptr_flag_bitsILi32EEENST_INS5_IJNSA_ILi8EEESH_EEENS5_IJSH_SD_EEEEEEEvNS4_8identityES11_S1B_vS1C_EENS_8epilogue10collective18CollectiveEpilogueINS1E_23Sm100TmaWarpSpecializedILi4ELi2ELi32ELb1ELb0EEEJNS5_IJNSA_ILi128EEESG_SH_EEENS5_IJNST_IS1J_SD_EENST_ISH_SD_EEEEEfSJ_fSJ_NS1E_6fusion15FusionCallbacksIS1I_NS1O_17LinearCombinationIffffLNS_15FloatRoundStyleE2EEES1K_S1N_JEEENS4_5SM1004TMEM4LOAD26SM100_TMEM_LOAD_32dp32b32xENS4_13SM90_TMA_LOADES1B_NS4_39AutoVectorizingCopyWithAssumedAlignmentILi128EEENS4_14SM90_TMA_STOREES1B_S20_S20_EEEvvEEEEvNT_6ParamsE:
	.zero		2944


//--------------------- SYMBOLS --------------------------

	.type		.nv.reservedSmem.offset0,@object
	.size		.nv.reservedSmem.offset0,0x4
	.type		.nv.reservedSmem.cap,@object
	.size		.nv.reservedSmem.cap,0x4
	.type		__assertfail,@function
